//
// Generated by NVIDIA NVVM Compiler
//
// Compiler Build ID: CL-36424714
// Cuda compilation tools, release 13.0, V13.0.88
// Based on NVVM 20.0.0
//

.version 9.0
.target sm_100
.address_size 64

	// .globl	_Z3addiPfS_
// _ZZ16device_sort_warpPfS_iE6shared has been demoted
// _ZZ18device_sort_warp_2PfS_iE6shared has been demoted
.global .align 4 .b8 precalc_xorwow_matrix[102400];
.global .align 4 .b8 precalc_xorwow_offset_matrix[102400];
.global .align 4 .b8 mrg32k3aM1[2304];
.global .align 4 .b8 mrg32k3aM2[2304];
.global .align 4 .b8 mrg32k3aM1SubSeq[2016];
.global .align 4 .b8 mrg32k3aM2SubSeq[2016];
.global .align 4 .b8 mrg32k3aM1Seq[2304];
.global .align 4 .b8 mrg32k3aM2Seq[2304];
.const .align 8 .b8 __cr_lgamma_table[72];
// _ZZ15fitness_samplesP6InsectjS0_P17curandStateXORWOWiP9warp_dataiE6shared has been demoted
// _ZZ15fitness_samplesP6InsectjS0_P17curandStateXORWOWiP9warp_dataiE4swap has been demoted
// _ZZ12block_reduceIfET_S0_E6shared has been demoted

.visible .entry _Z3addiPfS_(
	.param .u32 _Z3addiPfS__param_0,
	.param .u64 .ptr .align 1 _Z3addiPfS__param_1,
	.param .u64 .ptr .align 1 _Z3addiPfS__param_2
)
{
	.reg .pred 	%p<10>;
	.reg .b32 	%r<23>;
	.reg .b32 	%f<88>;
	.reg .b64 	%rd<28>;

	ld.param.u32 	%r16, [_Z3addiPfS__param_0];
	ld.param.u64 	%rd15, [_Z3addiPfS__param_1];
	ld.param.u64 	%rd16, [_Z3addiPfS__param_2];
	cvta.to.global.u64 	%rd1, %rd16;
	cvta.to.global.u64 	%rd2, %rd15;
	setp.lt.s32 	%p1, %r16, 1;
	@%p1 bra 	$L__BB0_13;
	and.b32  	%r1, %r16, 15;
	setp.lt.u32 	%p2, %r16, 16;
	mov.b32 	%r20, 0;
	@%p2 bra 	$L__BB0_4;
	and.b32  	%r20, %r16, 2147483632;
	neg.s32 	%r18, %r20;
	add.s64 	%rd25, %rd2, 32;
	add.s64 	%rd24, %rd1, 32;
$L__BB0_3:
	.pragma "nounroll";
	ld.global.f32 	%f1, [%rd25+-32];
	ld.global.f32 	%f2, [%rd24+-32];
	add.f32 	%f3, %f1, %f2;
	st.global.f32 	[%rd24+-32], %f3;
	ld.global.f32 	%f4, [%rd25+-28];
	ld.global.f32 	%f5, [%rd24+-28];
	add.f32 	%f6, %f4, %f5;
	st.global.f32 	[%rd24+-28], %f6;
	ld.global.f32 	%f7, [%rd25+-24];
	ld.global.f32 	%f8, [%rd24+-24];
	add.f32 	%f9, %f7, %f8;
	st.global.f32 	[%rd24+-24], %f9;
	ld.global.f32 	%f10, [%rd25+-20];
	ld.global.f32 	%f11, [%rd24+-20];
	add.f32 	%f12, %f10, %f11;
	st.global.f32 	[%rd24+-20], %f12;
	ld.global.f32 	%f13, [%rd25+-16];
	ld.global.f32 	%f14, [%rd24+-16];
	add.f32 	%f15, %f13, %f14;
	st.global.f32 	[%rd24+-16], %f15;
	ld.global.f32 	%f16, [%rd25+-12];
	ld.global.f32 	%f17, [%rd24+-12];
	add.f32 	%f18, %f16, %f17;
	st.global.f32 	[%rd24+-12], %f18;
	ld.global.f32 	%f19, [%rd25+-8];
	ld.global.f32 	%f20, [%rd24+-8];
	add.f32 	%f21, %f19, %f20;
	st.global.f32 	[%rd24+-8], %f21;
	ld.global.f32 	%f22, [%rd25+-4];
	ld.global.f32 	%f23, [%rd24+-4];
	add.f32 	%f24, %f22, %f23;
	st.global.f32 	[%rd24+-4], %f24;
	ld.global.f32 	%f25, [%rd25];
	ld.global.f32 	%f26, [%rd24];
	add.f32 	%f27, %f25, %f26;
	st.global.f32 	[%rd24], %f27;
	ld.global.f32 	%f28, [%rd25+4];
	ld.global.f32 	%f29, [%rd24+4];
	add.f32 	%f30, %f28, %f29;
	st.global.f32 	[%rd24+4], %f30;
	ld.global.f32 	%f31, [%rd25+8];
	ld.global.f32 	%f32, [%rd24+8];
	add.f32 	%f33, %f31, %f32;
	st.global.f32 	[%rd24+8], %f33;
	ld.global.f32 	%f34, [%rd25+12];
	ld.global.f32 	%f35, [%rd24+12];
	add.f32 	%f36, %f34, %f35;
	st.global.f32 	[%rd24+12], %f36;
	ld.global.f32 	%f37, [%rd25+16];
	ld.global.f32 	%f38, [%rd24+16];
	add.f32 	%f39, %f37, %f38;
	st.global.f32 	[%rd24+16], %f39;
	ld.global.f32 	%f40, [%rd25+20];
	ld.global.f32 	%f41, [%rd24+20];
	add.f32 	%f42, %f40, %f41;
	st.global.f32 	[%rd24+20], %f42;
	ld.global.f32 	%f43, [%rd25+24];
	ld.global.f32 	%f44, [%rd24+24];
	add.f32 	%f45, %f43, %f44;
	st.global.f32 	[%rd24+24], %f45;
	ld.global.f32 	%f46, [%rd25+28];
	ld.global.f32 	%f47, [%rd24+28];
	add.f32 	%f48, %f46, %f47;
	st.global.f32 	[%rd24+28], %f48;
	add.s32 	%r18, %r18, 16;
	add.s64 	%rd25, %rd25, 64;
	add.s64 	%rd24, %rd24, 64;
	setp.ne.s32 	%p3, %r18, 0;
	@%p3 bra 	$L__BB0_3;
$L__BB0_4:
	setp.eq.s32 	%p4, %r1, 0;
	@%p4 bra 	$L__BB0_13;
	and.b32  	%r7, %r16, 7;
	setp.lt.u32 	%p5, %r1, 8;
	@%p5 bra 	$L__BB0_7;
	mul.wide.u32 	%rd17, %r20, 4;
	add.s64 	%rd18, %rd2, %rd17;
	ld.global.f32 	%f49, [%rd18];
	add.s64 	%rd19, %rd1, %rd17;
	ld.global.f32 	%f50, [%rd19];
	add.f32 	%f51, %f49, %f50;
	st.global.f32 	[%rd19], %f51;
	ld.global.f32 	%f52, [%rd18+4];
	ld.global.f32 	%f53, [%rd19+4];
	add.f32 	%f54, %f52, %f53;
	st.global.f32 	[%rd19+4], %f54;
	ld.global.f32 	%f55, [%rd18+8];
	ld.global.f32 	%f56, [%rd19+8];
	add.f32 	%f57, %f55, %f56;
	st.global.f32 	[%rd19+8], %f57;
	ld.global.f32 	%f58, [%rd18+12];
	ld.global.f32 	%f59, [%rd19+12];
	add.f32 	%f60, %f58, %f59;
	st.global.f32 	[%rd19+12], %f60;
	ld.global.f32 	%f61, [%rd18+16];
	ld.global.f32 	%f62, [%rd19+16];
	add.f32 	%f63, %f61, %f62;
	st.global.f32 	[%rd19+16], %f63;
	ld.global.f32 	%f64, [%rd18+20];
	ld.global.f32 	%f65, [%rd19+20];
	add.f32 	%f66, %f64, %f65;
	st.global.f32 	[%rd19+20], %f66;
	ld.global.f32 	%f67, [%rd18+24];
	ld.global.f32 	%f68, [%rd19+24];
	add.f32 	%f69, %f67, %f68;
	st.global.f32 	[%rd19+24], %f69;
	ld.global.f32 	%f70, [%rd18+28];
	ld.global.f32 	%f71, [%rd19+28];
	add.f32 	%f72, %f70, %f71;
	st.global.f32 	[%rd19+28], %f72;
	add.s32 	%r20, %r20, 8;
$L__BB0_7:
	setp.eq.s32 	%p6, %r7, 0;
	@%p6 bra 	$L__BB0_13;
	and.b32  	%r10, %r16, 3;
	setp.lt.u32 	%p7, %r7, 4;
	@%p7 bra 	$L__BB0_10;
	mul.wide.u32 	%rd20, %r20, 4;
	add.s64 	%rd21, %rd2, %rd20;
	ld.global.f32 	%f73, [%rd21];
	add.s64 	%rd22, %rd1, %rd20;
	ld.global.f32 	%f74, [%rd22];
	add.f32 	%f75, %f73, %f74;
	st.global.f32 	[%rd22], %f75;
	ld.global.f32 	%f76, [%rd21+4];
	ld.global.f32 	%f77, [%rd22+4];
	add.f32 	%f78, %f76, %f77;
	st.global.f32 	[%rd22+4], %f78;
	ld.global.f32 	%f79, [%rd21+8];
	ld.global.f32 	%f80, [%rd22+8];
	add.f32 	%f81, %f79, %f80;
	st.global.f32 	[%rd22+8], %f81;
	ld.global.f32 	%f82, [%rd21+12];
	ld.global.f32 	%f83, [%rd22+12];
	add.f32 	%f84, %f82, %f83;
	st.global.f32 	[%rd22+12], %f84;
	add.s32 	%r20, %r20, 4;
$L__BB0_10:
	setp.eq.s32 	%p8, %r10, 0;
	@%p8 bra 	$L__BB0_13;
	mul.wide.u32 	%rd23, %r20, 4;
	add.s64 	%rd27, %rd1, %rd23;
	add.s64 	%rd26, %rd2, %rd23;
	neg.s32 	%r22, %r10;
$L__BB0_12:
	.pragma "nounroll";
	ld.global.f32 	%f85, [%rd26];
	ld.global.f32 	%f86, [%rd27];
	add.f32 	%f87, %f85, %f86;
	st.global.f32 	[%rd27], %f87;
	add.s64 	%rd27, %rd27, 4;
	add.s64 	%rd26, %rd26, 4;
	add.s32 	%r22, %r22, 1;
	setp.ne.s32 	%p9, %r22, 0;
	@%p9 bra 	$L__BB0_12;
$L__BB0_13:
	ret;

}
	// .globl	_Z9vectorAddPKfS0_Pfi
.visible .entry _Z9vectorAddPKfS0_Pfi(
	.param .u64 .ptr .align 1 _Z9vectorAddPKfS0_Pfi_param_0,
	.param .u64 .ptr .align 1 _Z9vectorAddPKfS0_Pfi_param_1,
	.param .u64 .ptr .align 1 _Z9vectorAddPKfS0_Pfi_param_2,
	.param .u32 _Z9vectorAddPKfS0_Pfi_param_3
)
{
	.reg .pred 	%p<2>;
	.reg .b32 	%r<6>;
	.reg .b32 	%f<4>;
	.reg .b64 	%rd<11>;

	ld.param.u64 	%rd1, [_Z9vectorAddPKfS0_Pfi_param_0];
	ld.param.u64 	%rd2, [_Z9vectorAddPKfS0_Pfi_param_1];
	ld.param.u64 	%rd3, [_Z9vectorAddPKfS0_Pfi_param_2];
	ld.param.u32 	%r2, [_Z9vectorAddPKfS0_Pfi_param_3];
	mov.u32 	%r3, %ntid.x;
	mov.u32 	%r4, %ctaid.x;
	mov.u32 	%r5, %tid.x;
	mad.lo.s32 	%r1, %r3, %r4, %r5;
	setp.ge.s32 	%p1, %r1, %r2;
	@%p1 bra 	$L__BB1_2;
	cvta.to.global.u64 	%rd4, %rd1;
	cvta.to.global.u64 	%rd5, %rd2;
	cvta.to.global.u64 	%rd6, %rd3;
	mul.wide.s32 	%rd7, %r1, 4;
	add.s64 	%rd8, %rd4, %rd7;
	ld.global.f32 	%f1, [%rd8];
	add.s64 	%rd9, %rd5, %rd7;
	ld.global.f32 	%f2, [%rd9];
	add.f32 	%f3, %f1, %f2;
	add.s64 	%rd10, %rd6, %rd7;
	st.global.f32 	[%rd10], %f3;
$L__BB1_2:
	ret;

}
	// .globl	_Z26device_reduce_block_atomicPfS_i
.visible .entry _Z26device_reduce_block_atomicPfS_i(
	.param .u64 .ptr .align 1 _Z26device_reduce_block_atomicPfS_i_param_0,
	.param .u64 .ptr .align 1 _Z26device_reduce_block_atomicPfS_i_param_1,
	.param .u32 _Z26device_reduce_block_atomicPfS_i_param_2
)
{
	.reg .pred 	%p<17>;
	.reg .b32 	%r<42>;
	.reg .b32 	%f<35>;
	.reg .b64 	%rd<9>;
	// demoted variable
	.shared .align 4 .b8 _ZZ12block_reduceIfET_S0_E6shared[128];
	ld.param.u64 	%rd2, [_Z26device_reduce_block_atomicPfS_i_param_0];
	ld.param.u64 	%rd3, [_Z26device_reduce_block_atomicPfS_i_param_1];
	ld.param.u32 	%r9, [_Z26device_reduce_block_atomicPfS_i_param_2];
	mov.u32 	%r10, %ctaid.x;
	mov.u32 	%r1, %ntid.x;
	mov.u32 	%r2, %tid.x;
	mad.lo.s32 	%r3, %r10, %r1, %r2;
	setp.ge.s32 	%p1, %r3, %r9;
	mov.f32 	%f32, 0f00000000;
	@%p1 bra 	$L__BB2_3;
	mov.u32 	%r11, %nctaid.x;
	mul.lo.s32 	%r4, %r1, %r11;
	cvta.to.global.u64 	%rd1, %rd2;
	mov.f32 	%f32, 0f00000000;
	mov.u32 	%r41, %r3;
$L__BB2_2:
	mul.wide.s32 	%rd4, %r41, 4;
	add.s64 	%rd5, %rd1, %rd4;
	ld.global.f32 	%f11, [%rd5];
	add.f32 	%f32, %f32, %f11;
	add.s32 	%r41, %r41, %r4;
	setp.lt.s32 	%p2, %r41, %r9;
	@%p2 bra 	$L__BB2_2;
$L__BB2_3:
	// begin inline asm
	mov.u32 %r12, %laneid;
	// end inline asm
	// begin inline asm
	mov.u32 %r13, %warpid;
	// end inline asm
	mov.b32 	%r14, %f32;
	shfl.sync.bfly.b32	%r15|%p3, %r14, 16, 31, -1;
	mov.b32 	%f12, %r15;
	add.f32 	%f13, %f32, %f12;
	mov.b32 	%r16, %f13;
	shfl.sync.bfly.b32	%r17|%p4, %r16, 8, 31, -1;
	mov.b32 	%f14, %r17;
	add.f32 	%f15, %f13, %f14;
	mov.b32 	%r18, %f15;
	shfl.sync.bfly.b32	%r19|%p5, %r18, 4, 31, -1;
	mov.b32 	%f16, %r19;
	add.f32 	%f17, %f15, %f16;
	mov.b32 	%r20, %f17;
	shfl.sync.bfly.b32	%r21|%p6, %r20, 2, 31, -1;
	mov.b32 	%f18, %r21;
	add.f32 	%f19, %f17, %f18;
	mov.b32 	%r22, %f19;
	shfl.sync.bfly.b32	%r23|%p7, %r22, 1, 31, -1;
	mov.b32 	%f20, %r23;
	add.f32 	%f4, %f19, %f20;
	setp.ne.s32 	%p8, %r12, 0;
	@%p8 bra 	$L__BB2_5;
	shl.b32 	%r24, %r13, 2;
	mov.u32 	%r25, _ZZ12block_reduceIfET_S0_E6shared;
	add.s32 	%r26, %r25, %r24;
	st.shared.f32 	[%r26], %f4;
$L__BB2_5:
	bar.sync 	0;
	shr.u32 	%r27, %r1, 5;
	setp.ge.u32 	%p9, %r2, %r27;
	mov.f32 	%f34, 0f00000000;
	@%p9 bra 	$L__BB2_7;
	shl.b32 	%r28, %r12, 2;
	mov.u32 	%r29, _ZZ12block_reduceIfET_S0_E6shared;
	add.s32 	%r30, %r29, %r28;
	ld.shared.f32 	%f34, [%r30];
$L__BB2_7:
	setp.ne.s32 	%p10, %r13, 0;
	@%p10 bra 	$L__BB2_9;
	mov.b32 	%r31, %f34;
	shfl.sync.bfly.b32	%r32|%p11, %r31, 16, 31, -1;
	mov.b32 	%f22, %r32;
	add.f32 	%f23, %f34, %f22;
	mov.b32 	%r33, %f23;
	shfl.sync.bfly.b32	%r34|%p12, %r33, 8, 31, -1;
	mov.b32 	%f24, %r34;
	add.f32 	%f25, %f23, %f24;
	mov.b32 	%r35, %f25;
	shfl.sync.bfly.b32	%r36|%p13, %r35, 4, 31, -1;
	mov.b32 	%f26, %r36;
	add.f32 	%f27, %f25, %f26;
	mov.b32 	%r37, %f27;
	shfl.sync.bfly.b32	%r38|%p14, %r37, 2, 31, -1;
	mov.b32 	%f28, %r38;
	add.f32 	%f29, %f27, %f28;
	mov.b32 	%r39, %f29;
	shfl.sync.bfly.b32	%r40|%p15, %r39, 1, 31, -1;
	mov.b32 	%f30, %r40;
	add.f32 	%f34, %f29, %f30;
$L__BB2_9:
	setp.ge.u32 	%p16, %r3, %r9;
	@%p16 bra 	$L__BB2_11;
	cvta.to.global.u64 	%rd6, %rd3;
	mul.wide.u32 	%rd7, %r3, 4;
	add.s64 	%rd8, %rd6, %rd7;
	st.global.f32 	[%rd8], %f34;
$L__BB2_11:
	ret;

}
	// .globl	_Z16device_sort_warpPfS_i
.visible .entry _Z16device_sort_warpPfS_i(
	.param .u64 .ptr .align 1 _Z16device_sort_warpPfS_i_param_0,
	.param .u64 .ptr .align 1 _Z16device_sort_warpPfS_i_param_1,
	.param .u32 _Z16device_sort_warpPfS_i_param_2
)
{
	.reg .pred 	%p<26>;
	.reg .b16 	%rs<12>;
	.reg .b32 	%r<101>;
	.reg .b32 	%f<53>;
	.reg .b64 	%rd<9>;
	// demoted variable
	.shared .align 4 .b8 _ZZ16device_sort_warpPfS_iE6shared[128];
	ld.param.u64 	%rd2, [_Z16device_sort_warpPfS_i_param_0];
	ld.param.u64 	%rd1, [_Z16device_sort_warpPfS_i_param_1];
	cvta.to.global.u64 	%rd3, %rd2;
	mov.u32 	%r33, %ctaid.x;
	mov.u32 	%r34, %ntid.x;
	// begin inline asm
	mov.u32 %r30, %laneid;
	// end inline asm
	// begin inline asm
	mov.u32 %r31, %warpid;
	// end inline asm
	shl.b32 	%r35, %r31, 5;
	mad.lo.s32 	%r36, %r33, %r34, %r30;
	add.s32 	%r1, %r36, %r35;
	mul.wide.u32 	%rd4, %r1, 4;
	add.s64 	%rd5, %rd3, %rd4;
	ld.global.f32 	%f14, [%rd5];
	shl.b32 	%r37, %r30, 2;
	mov.u32 	%r38, _ZZ16device_sort_warpPfS_iE6shared;
	add.s32 	%r2, %r38, %r37;
	st.shared.f32 	[%r2], %f14;
	bar.sync 	0;
	mov.b32 	%r87, 0;
	mov.b16 	%rs10, 0;
	mov.u16 	%rs11, %rs10;
$L__BB3_1:
	sub.s32 	%r4, 31, %r87;
	shl.b32 	%r39, %r87, 2;
	add.s32 	%r5, %r38, %r39;
	ld.shared.f32 	%f1, [%r5];
	setp.gt.u32 	%p1, %r87, 30;
	mov.f32 	%f52, %f1;
	mov.u32 	%r100, %r87;
	@%p1 bra 	$L__BB3_13;
	setp.gt.u32 	%p2, %r87, 23;
	mov.u32 	%r92, %r87;
	mov.u32 	%r100, %r87;
	mov.f32 	%f52, %f1;
	@%p2 bra 	$L__BB3_5;
	and.b32  	%r6, %r4, 24;
	mov.b32 	%r90, 0;
	mov.u32 	%r92, %r87;
	mov.u32 	%r100, %r87;
	mov.f32 	%f52, %f1;
$L__BB3_4:
	.pragma "nounroll";
	add.s32 	%r43, %r92, 1;
	shl.b32 	%r44, %r92, 2;
	add.s32 	%r46, %r38, %r44;
	ld.shared.f32 	%f16, [%r46+4];
	setp.lt.f32 	%p3, %f16, %f52;
	selp.f32 	%f17, %f16, %f52, %p3;
	selp.b32 	%r47, %r43, %r100, %p3;
	add.s32 	%r48, %r92, 2;
	ld.shared.f32 	%f18, [%r46+8];
	setp.lt.f32 	%p4, %f18, %f17;
	selp.f32 	%f19, %f18, %f17, %p4;
	selp.b32 	%r49, %r48, %r47, %p4;
	add.s32 	%r50, %r92, 3;
	ld.shared.f32 	%f20, [%r46+12];
	setp.lt.f32 	%p5, %f20, %f19;
	selp.f32 	%f21, %f20, %f19, %p5;
	selp.b32 	%r51, %r50, %r49, %p5;
	add.s32 	%r52, %r92, 4;
	ld.shared.f32 	%f22, [%r46+16];
	setp.lt.f32 	%p6, %f22, %f21;
	selp.f32 	%f23, %f22, %f21, %p6;
	selp.b32 	%r53, %r52, %r51, %p6;
	add.s32 	%r54, %r92, 5;
	ld.shared.f32 	%f24, [%r46+20];
	setp.lt.f32 	%p7, %f24, %f23;
	selp.f32 	%f25, %f24, %f23, %p7;
	selp.b32 	%r55, %r54, %r53, %p7;
	add.s32 	%r56, %r92, 6;
	ld.shared.f32 	%f26, [%r46+24];
	setp.lt.f32 	%p8, %f26, %f25;
	selp.f32 	%f27, %f26, %f25, %p8;
	selp.b32 	%r57, %r56, %r55, %p8;
	add.s32 	%r58, %r92, 7;
	ld.shared.f32 	%f28, [%r46+28];
	setp.lt.f32 	%p9, %f28, %f27;
	selp.f32 	%f29, %f28, %f27, %p9;
	selp.b32 	%r59, %r58, %r57, %p9;
	add.s32 	%r92, %r92, 8;
	ld.shared.f32 	%f30, [%r46+32];
	setp.lt.f32 	%p10, %f30, %f29;
	selp.f32 	%f52, %f30, %f29, %p10;
	selp.b32 	%r100, %r92, %r59, %p10;
	add.s32 	%r90, %r90, 8;
	setp.ne.s32 	%p11, %r90, %r6;
	@%p11 bra 	$L__BB3_4;
$L__BB3_5:
	and.b32  	%r60, %r4, 7;
	setp.eq.s32 	%p12, %r60, 0;
	@%p12 bra 	$L__BB3_13;
	not.b16 	%rs7, %rs11;
	cvt.u32.u16 	%r62, %rs7;
	and.b32  	%r16, %r62, 7;
	add.s32 	%r63, %r16, -1;
	setp.lt.u32 	%p13, %r63, 3;
	@%p13 bra 	$L__BB3_8;
	add.s32 	%r64, %r92, 1;
	shl.b32 	%r65, %r92, 2;
	add.s32 	%r67, %r38, %r65;
	ld.shared.f32 	%f32, [%r67+4];
	setp.lt.f32 	%p14, %f32, %f52;
	selp.f32 	%f33, %f32, %f52, %p14;
	selp.b32 	%r68, %r64, %r100, %p14;
	add.s32 	%r69, %r92, 2;
	ld.shared.f32 	%f34, [%r67+8];
	setp.lt.f32 	%p15, %f34, %f33;
	selp.f32 	%f35, %f34, %f33, %p15;
	selp.b32 	%r70, %r69, %r68, %p15;
	add.s32 	%r71, %r92, 3;
	ld.shared.f32 	%f36, [%r67+12];
	setp.lt.f32 	%p16, %f36, %f35;
	selp.f32 	%f37, %f36, %f35, %p16;
	selp.b32 	%r72, %r71, %r70, %p16;
	add.s32 	%r92, %r92, 4;
	ld.shared.f32 	%f38, [%r67+16];
	setp.lt.f32 	%p17, %f38, %f37;
	selp.f32 	%f52, %f38, %f37, %p17;
	selp.b32 	%r100, %r92, %r72, %p17;
$L__BB3_8:
	and.b32  	%r73, %r16, 3;
	setp.eq.s32 	%p18, %r73, 0;
	@%p18 bra 	$L__BB3_13;
	and.b16  	%rs8, %rs10, 3;
	setp.eq.s16 	%p19, %rs8, 2;
	@%p19 bra 	$L__BB3_11;
	add.s32 	%r75, %r92, 1;
	shl.b32 	%r76, %r92, 2;
	add.s32 	%r78, %r38, %r76;
	ld.shared.f32 	%f40, [%r78+4];
	setp.lt.f32 	%p20, %f40, %f52;
	selp.f32 	%f41, %f40, %f52, %p20;
	selp.b32 	%r79, %r75, %r100, %p20;
	add.s32 	%r92, %r92, 2;
	ld.shared.f32 	%f42, [%r78+8];
	setp.lt.f32 	%p21, %f42, %f41;
	selp.f32 	%f52, %f42, %f41, %p21;
	selp.b32 	%r100, %r92, %r79, %p21;
$L__BB3_11:
	and.b16  	%rs9, %rs10, 1;
	setp.eq.b16 	%p22, %rs9, 1;
	@%p22 bra 	$L__BB3_13;
	add.s32 	%r80, %r92, 1;
	shl.b32 	%r81, %r92, 2;
	add.s32 	%r83, %r38, %r81;
	ld.shared.f32 	%f43, [%r83+4];
	setp.lt.f32 	%p23, %f43, %f52;
	selp.f32 	%f52, %f43, %f52, %p23;
	selp.b32 	%r100, %r80, %r100, %p23;
$L__BB3_13:
	setp.eq.s32 	%p24, %r87, %r100;
	@%p24 bra 	$L__BB3_15;
	shl.b32 	%r84, %r100, 2;
	add.s32 	%r86, %r38, %r84;
	st.shared.f32 	[%r86], %f1;
	st.shared.f32 	[%r5], %f52;
$L__BB3_15:
	add.s32 	%r87, %r87, 1;
	setp.ne.s32 	%p25, %r87, 32;
	add.s16 	%rs11, %rs11, 1;
	add.s16 	%rs10, %rs10, 1;
	@%p25 bra 	$L__BB3_1;
	cvta.to.global.u64 	%rd6, %rd1;
	ld.shared.f32 	%f44, [%r2];
	add.s64 	%rd8, %rd6, %rd4;
	st.global.f32 	[%rd8], %f44;
	bar.sync 	0;
	ret;

}
	// .globl	_Z18device_sort_warp_2PfS_i
.visible .entry _Z18device_sort_warp_2PfS_i(
	.param .u64 .ptr .align 1 _Z18device_sort_warp_2PfS_i_param_0,
	.param .u64 .ptr .align 1 _Z18device_sort_warp_2PfS_i_param_1,
	.param .u32 _Z18device_sort_warp_2PfS_i_param_2
)
{
	.reg .pred 	%p<46>;
	.reg .b32 	%r<142>;
	.reg .b32 	%f<33>;
	.reg .b64 	%rd<8>;
	// demoted variable
	.shared .align 4 .b8 _ZZ18device_sort_warp_2PfS_iE6shared[128];
	ld.param.u64 	%rd1, [_Z18device_sort_warp_2PfS_i_param_0];
	ld.param.u64 	%rd2, [_Z18device_sort_warp_2PfS_i_param_1];
	cvta.to.global.u64 	%rd3, %rd1;
	mov.u32 	%r79, %ctaid.x;
	mov.u32 	%r80, %ntid.x;
	// begin inline asm
	mov.u32 %r1, %laneid;
	// end inline asm
	// begin inline asm
	mov.u32 %r2, %warpid;
	// end inline asm
	shl.b32 	%r81, %r2, 5;
	mad.lo.s32 	%r82, %r79, %r80, %r1;
	add.s32 	%r83, %r82, %r81;
	mul.wide.u32 	%rd4, %r83, 4;
	add.s64 	%rd5, %rd3, %rd4;
	ld.global.f32 	%f1, [%rd5];
	shl.b32 	%r84, %r1, 2;
	mov.u32 	%r85, _ZZ18device_sort_warp_2PfS_iE6shared;
	add.s32 	%r86, %r85, %r84;
	st.shared.f32 	[%r86], %f1;
	cvta.to.global.u64 	%rd6, %rd2;
	bar.sync 	0;
	ld.shared.f32 	%f2, [%r86];
	// begin inline asm
	mov.u32 %r3, %laneid;
	// end inline asm
	mov.b32 	%r75, 1;
	// begin inline asm
	bfe.u32 %r4, %r3, %r75, 1;
	// end inline asm
	mov.b32 	%r78, 0;
	// begin inline asm
	bfe.u32 %r7, %r3, %r78, 1;
	// end inline asm
	xor.b32  	%r87, %r7, %r4;
	mov.b32 	%r88, %f2;
	shfl.sync.bfly.b32	%r89|%p1, %r88, 1, 31, -1;
	mov.b32 	%f3, %r89;
	setp.lt.f32 	%p2, %f2, %f3;
	selp.u32 	%r90, 1, 0, %p2;
	setp.eq.s32 	%p3, %r87, %r90;
	selp.f32 	%f4, %f3, %f2, %p3;
	mov.b32 	%r72, 2;
	// begin inline asm
	bfe.u32 %r10, %r3, %r72, 1;
	// end inline asm
	// begin inline asm
	bfe.u32 %r13, %r3, %r75, 1;
	// end inline asm
	xor.b32  	%r91, %r13, %r10;
	mov.b32 	%r92, %f4;
	shfl.sync.bfly.b32	%r93|%p4, %r92, 2, 31, -1;
	mov.b32 	%f5, %r93;
	setp.lt.f32 	%p5, %f4, %f5;
	selp.u32 	%r94, 1, 0, %p5;
	setp.eq.s32 	%p6, %r91, %r94;
	selp.f32 	%f6, %f5, %f4, %p6;
	// begin inline asm
	bfe.u32 %r16, %r3, %r72, 1;
	// end inline asm
	// begin inline asm
	bfe.u32 %r19, %r3, %r78, 1;
	// end inline asm
	xor.b32  	%r95, %r19, %r16;
	mov.b32 	%r96, %f6;
	shfl.sync.bfly.b32	%r97|%p7, %r96, 1, 31, -1;
	mov.b32 	%f7, %r97;
	setp.lt.f32 	%p8, %f6, %f7;
	selp.u32 	%r98, 1, 0, %p8;
	setp.eq.s32 	%p9, %r95, %r98;
	selp.f32 	%f8, %f7, %f6, %p9;
	mov.b32 	%r69, 3;
	// begin inline asm
	bfe.u32 %r22, %r3, %r69, 1;
	// end inline asm
	// begin inline asm
	bfe.u32 %r25, %r3, %r72, 1;
	// end inline asm
	xor.b32  	%r99, %r25, %r22;
	mov.b32 	%r100, %f8;
	shfl.sync.bfly.b32	%r101|%p10, %r100, 4, 31, -1;
	mov.b32 	%f9, %r101;
	setp.lt.f32 	%p11, %f8, %f9;
	selp.u32 	%r102, 1, 0, %p11;
	setp.eq.s32 	%p12, %r99, %r102;
	selp.f32 	%f10, %f9, %f8, %p12;
	// begin inline asm
	bfe.u32 %r28, %r3, %r69, 1;
	// end inline asm
	// begin inline asm
	bfe.u32 %r31, %r3, %r75, 1;
	// end inline asm
	xor.b32  	%r103, %r31, %r28;
	mov.b32 	%r104, %f10;
	shfl.sync.bfly.b32	%r105|%p13, %r104, 2, 31, -1;
	mov.b32 	%f11, %r105;
	setp.lt.f32 	%p14, %f10, %f11;
	selp.u32 	%r106, 1, 0, %p14;
	setp.eq.s32 	%p15, %r103, %r106;
	selp.f32 	%f12, %f11, %f10, %p15;
	// begin inline asm
	bfe.u32 %r34, %r3, %r69, 1;
	// end inline asm
	// begin inline asm
	bfe.u32 %r37, %r3, %r78, 1;
	// end inline asm
	xor.b32  	%r107, %r37, %r34;
	mov.b32 	%r108, %f12;
	shfl.sync.bfly.b32	%r109|%p16, %r108, 1, 31, -1;
	mov.b32 	%f13, %r109;
	setp.lt.f32 	%p17, %f12, %f13;
	selp.u32 	%r110, 1, 0, %p17;
	setp.eq.s32 	%p18, %r107, %r110;
	selp.f32 	%f14, %f13, %f12, %p18;
	mov.b32 	%r66, 4;
	// begin inline asm
	bfe.u32 %r40, %r3, %r66, 1;
	// end inline asm
	// begin inline asm
	bfe.u32 %r43, %r3, %r69, 1;
	// end inline asm
	xor.b32  	%r111, %r43, %r40;
	mov.b32 	%r112, %f14;
	shfl.sync.bfly.b32	%r113|%p19, %r112, 8, 31, -1;
	mov.b32 	%f15, %r113;
	setp.lt.f32 	%p20, %f14, %f15;
	selp.u32 	%r114, 1, 0, %p20;
	setp.eq.s32 	%p21, %r111, %r114;
	selp.f32 	%f16, %f15, %f14, %p21;
	// begin inline asm
	bfe.u32 %r46, %r3, %r66, 1;
	// end inline asm
	// begin inline asm
	bfe.u32 %r49, %r3, %r72, 1;
	// end inline asm
	xor.b32  	%r115, %r49, %r46;
	mov.b32 	%r116, %f16;
	shfl.sync.bfly.b32	%r117|%p22, %r116, 4, 31, -1;
	mov.b32 	%f17, %r117;
	setp.lt.f32 	%p23, %f16, %f17;
	selp.u32 	%r118, 1, 0, %p23;
	setp.eq.s32 	%p24, %r115, %r118;
	selp.f32 	%f18, %f17, %f16, %p24;
	// begin inline asm
	bfe.u32 %r52, %r3, %r66, 1;
	// end inline asm
	// begin inline asm
	bfe.u32 %r55, %r3, %r75, 1;
	// end inline asm
	xor.b32  	%r119, %r55, %r52;
	mov.b32 	%r120, %f18;
	shfl.sync.bfly.b32	%r121|%p25, %r120, 2, 31, -1;
	mov.b32 	%f19, %r121;
	setp.lt.f32 	%p26, %f18, %f19;
	selp.u32 	%r122, 1, 0, %p26;
	setp.eq.s32 	%p27, %r119, %r122;
	selp.f32 	%f20, %f19, %f18, %p27;
	// begin inline asm
	bfe.u32 %r58, %r3, %r66, 1;
	// end inline asm
	// begin inline asm
	bfe.u32 %r61, %r3, %r78, 1;
	// end inline asm
	xor.b32  	%r123, %r61, %r58;
	mov.b32 	%r124, %f20;
	shfl.sync.bfly.b32	%r125|%p28, %r124, 1, 31, -1;
	mov.b32 	%f21, %r125;
	setp.lt.f32 	%p29, %f20, %f21;
	selp.u32 	%r126, 1, 0, %p29;
	setp.eq.s32 	%p30, %r123, %r126;
	selp.f32 	%f22, %f21, %f20, %p30;
	// begin inline asm
	bfe.u32 %r64, %r3, %r66, 1;
	// end inline asm
	mov.b32 	%r127, %f22;
	shfl.sync.bfly.b32	%r128|%p31, %r127, 16, 31, -1;
	mov.b32 	%f23, %r128;
	setp.lt.f32 	%p32, %f22, %f23;
	selp.u32 	%r129, 1, 0, %p32;
	setp.eq.s32 	%p33, %r64, %r129;
	selp.f32 	%f24, %f23, %f22, %p33;
	// begin inline asm
	bfe.u32 %r67, %r3, %r69, 1;
	// end inline asm
	mov.b32 	%r130, %f24;
	shfl.sync.bfly.b32	%r131|%p34, %r130, 8, 31, -1;
	mov.b32 	%f25, %r131;
	setp.lt.f32 	%p35, %f24, %f25;
	selp.u32 	%r132, 1, 0, %p35;
	setp.eq.s32 	%p36, %r67, %r132;
	selp.f32 	%f26, %f25, %f24, %p36;
	// begin inline asm
	bfe.u32 %r70, %r3, %r72, 1;
	// end inline asm
	mov.b32 	%r133, %f26;
	shfl.sync.bfly.b32	%r134|%p37, %r133, 4, 31, -1;
	mov.b32 	%f27, %r134;
	setp.lt.f32 	%p38, %f26, %f27;
	selp.u32 	%r135, 1, 0, %p38;
	setp.eq.s32 	%p39, %r70, %r135;
	selp.f32 	%f28, %f27, %f26, %p39;
	// begin inline asm
	bfe.u32 %r73, %r3, %r75, 1;
	// end inline asm
	mov.b32 	%r136, %f28;
	shfl.sync.bfly.b32	%r137|%p40, %r136, 2, 31, -1;
	mov.b32 	%f29, %r137;
	setp.lt.f32 	%p41, %f28, %f29;
	selp.u32 	%r138, 1, 0, %p41;
	setp.eq.s32 	%p42, %r73, %r138;
	selp.f32 	%f30, %f29, %f28, %p42;
	// begin inline asm
	bfe.u32 %r76, %r3, %r78, 1;
	// end inline asm
	mov.b32 	%r139, %f30;
	shfl.sync.bfly.b32	%r140|%p43, %r139, 1, 31, -1;
	mov.b32 	%f31, %r140;
	setp.lt.f32 	%p44, %f30, %f31;
	selp.u32 	%r141, 1, 0, %p44;
	setp.eq.s32 	%p45, %r76, %r141;
	selp.f32 	%f32, %f31, %f30, %p45;
	st.shared.f32 	[%r86], %f32;
	add.s64 	%rd7, %rd6, %rd4;
	st.global.f32 	[%rd7], %f32;
	bar.sync 	0;
	ret;

}
	// .globl	_Z18device_sort_warp_3PfS_i
.visible .entry _Z18device_sort_warp_3PfS_i(
	.param .u64 .ptr .align 1 _Z18device_sort_warp_3PfS_i_param_0,
	.param .u64 .ptr .align 1 _Z18device_sort_warp_3PfS_i_param_1,
	.param .u32 _Z18device_sort_warp_3PfS_i_param_2
)
{
	.reg .pred 	%p<46>;
	.reg .b32 	%r<139>;
	.reg .b32 	%f<32>;
	.reg .b64 	%rd<8>;

	ld.param.u64 	%rd1, [_Z18device_sort_warp_3PfS_i_param_0];
	ld.param.u64 	%rd2, [_Z18device_sort_warp_3PfS_i_param_1];
	cvta.to.global.u64 	%rd3, %rd2;
	cvta.to.global.u64 	%rd4, %rd1;
	mov.u32 	%r79, %ctaid.x;
	mov.u32 	%r80, %ntid.x;
	// begin inline asm
	mov.u32 %r1, %laneid;
	// end inline asm
	// begin inline asm
	mov.u32 %r2, %warpid;
	// end inline asm
	shl.b32 	%r81, %r2, 5;
	mad.lo.s32 	%r82, %r79, %r80, %r1;
	add.s32 	%r83, %r82, %r81;
	mul.wide.u32 	%rd5, %r83, 4;
	add.s64 	%rd6, %rd4, %rd5;
	ld.global.f32 	%f1, [%rd6];
	// begin inline asm
	mov.u32 %r3, %laneid;
	// end inline asm
	mov.b32 	%r75, 1;
	// begin inline asm
	bfe.u32 %r4, %r3, %r75, 1;
	// end inline asm
	mov.b32 	%r78, 0;
	// begin inline asm
	bfe.u32 %r7, %r3, %r78, 1;
	// end inline asm
	xor.b32  	%r84, %r7, %r4;
	mov.b32 	%r85, %f1;
	shfl.sync.bfly.b32	%r86|%p1, %r85, 1, 31, -1;
	mov.b32 	%f2, %r86;
	setp.lt.f32 	%p2, %f1, %f2;
	selp.u32 	%r87, 1, 0, %p2;
	setp.eq.s32 	%p3, %r84, %r87;
	selp.f32 	%f3, %f2, %f1, %p3;
	mov.b32 	%r72, 2;
	// begin inline asm
	bfe.u32 %r10, %r3, %r72, 1;
	// end inline asm
	// begin inline asm
	bfe.u32 %r13, %r3, %r75, 1;
	// end inline asm
	xor.b32  	%r88, %r13, %r10;
	mov.b32 	%r89, %f3;
	shfl.sync.bfly.b32	%r90|%p4, %r89, 2, 31, -1;
	mov.b32 	%f4, %r90;
	setp.lt.f32 	%p5, %f3, %f4;
	selp.u32 	%r91, 1, 0, %p5;
	setp.eq.s32 	%p6, %r88, %r91;
	selp.f32 	%f5, %f4, %f3, %p6;
	// begin inline asm
	bfe.u32 %r16, %r3, %r72, 1;
	// end inline asm
	// begin inline asm
	bfe.u32 %r19, %r3, %r78, 1;
	// end inline asm
	xor.b32  	%r92, %r19, %r16;
	mov.b32 	%r93, %f5;
	shfl.sync.bfly.b32	%r94|%p7, %r93, 1, 31, -1;
	mov.b32 	%f6, %r94;
	setp.lt.f32 	%p8, %f5, %f6;
	selp.u32 	%r95, 1, 0, %p8;
	setp.eq.s32 	%p9, %r92, %r95;
	selp.f32 	%f7, %f6, %f5, %p9;
	mov.b32 	%r69, 3;
	// begin inline asm
	bfe.u32 %r22, %r3, %r69, 1;
	// end inline asm
	// begin inline asm
	bfe.u32 %r25, %r3, %r72, 1;
	// end inline asm
	xor.b32  	%r96, %r25, %r22;
	mov.b32 	%r97, %f7;
	shfl.sync.bfly.b32	%r98|%p10, %r97, 4, 31, -1;
	mov.b32 	%f8, %r98;
	setp.lt.f32 	%p11, %f7, %f8;
	selp.u32 	%r99, 1, 0, %p11;
	setp.eq.s32 	%p12, %r96, %r99;
	selp.f32 	%f9, %f8, %f7, %p12;
	// begin inline asm
	bfe.u32 %r28, %r3, %r69, 1;
	// end inline asm
	// begin inline asm
	bfe.u32 %r31, %r3, %r75, 1;
	// end inline asm
	xor.b32  	%r100, %r31, %r28;
	mov.b32 	%r101, %f9;
	shfl.sync.bfly.b32	%r102|%p13, %r101, 2, 31, -1;
	mov.b32 	%f10, %r102;
	setp.lt.f32 	%p14, %f9, %f10;
	selp.u32 	%r103, 1, 0, %p14;
	setp.eq.s32 	%p15, %r100, %r103;
	selp.f32 	%f11, %f10, %f9, %p15;
	// begin inline asm
	bfe.u32 %r34, %r3, %r69, 1;
	// end inline asm
	// begin inline asm
	bfe.u32 %r37, %r3, %r78, 1;
	// end inline asm
	xor.b32  	%r104, %r37, %r34;
	mov.b32 	%r105, %f11;
	shfl.sync.bfly.b32	%r106|%p16, %r105, 1, 31, -1;
	mov.b32 	%f12, %r106;
	setp.lt.f32 	%p17, %f11, %f12;
	selp.u32 	%r107, 1, 0, %p17;
	setp.eq.s32 	%p18, %r104, %r107;
	selp.f32 	%f13, %f12, %f11, %p18;
	mov.b32 	%r66, 4;
	// begin inline asm
	bfe.u32 %r40, %r3, %r66, 1;
	// end inline asm
	// begin inline asm
	bfe.u32 %r43, %r3, %r69, 1;
	// end inline asm
	xor.b32  	%r108, %r43, %r40;
	mov.b32 	%r109, %f13;
	shfl.sync.bfly.b32	%r110|%p19, %r109, 8, 31, -1;
	mov.b32 	%f14, %r110;
	setp.lt.f32 	%p20, %f13, %f14;
	selp.u32 	%r111, 1, 0, %p20;
	setp.eq.s32 	%p21, %r108, %r111;
	selp.f32 	%f15, %f14, %f13, %p21;
	// begin inline asm
	bfe.u32 %r46, %r3, %r66, 1;
	// end inline asm
	// begin inline asm
	bfe.u32 %r49, %r3, %r72, 1;
	// end inline asm
	xor.b32  	%r112, %r49, %r46;
	mov.b32 	%r113, %f15;
	shfl.sync.bfly.b32	%r114|%p22, %r113, 4, 31, -1;
	mov.b32 	%f16, %r114;
	setp.lt.f32 	%p23, %f15, %f16;
	selp.u32 	%r115, 1, 0, %p23;
	setp.eq.s32 	%p24, %r112, %r115;
	selp.f32 	%f17, %f16, %f15, %p24;
	// begin inline asm
	bfe.u32 %r52, %r3, %r66, 1;
	// end inline asm
	// begin inline asm
	bfe.u32 %r55, %r3, %r75, 1;
	// end inline asm
	xor.b32  	%r116, %r55, %r52;
	mov.b32 	%r117, %f17;
	shfl.sync.bfly.b32	%r118|%p25, %r117, 2, 31, -1;
	mov.b32 	%f18, %r118;
	setp.lt.f32 	%p26, %f17, %f18;
	selp.u32 	%r119, 1, 0, %p26;
	setp.eq.s32 	%p27, %r116, %r119;
	selp.f32 	%f19, %f18, %f17, %p27;
	// begin inline asm
	bfe.u32 %r58, %r3, %r66, 1;
	// end inline asm
	// begin inline asm
	bfe.u32 %r61, %r3, %r78, 1;
	// end inline asm
	xor.b32  	%r120, %r61, %r58;
	mov.b32 	%r121, %f19;
	shfl.sync.bfly.b32	%r122|%p28, %r121, 1, 31, -1;
	mov.b32 	%f20, %r122;
	setp.lt.f32 	%p29, %f19, %f20;
	selp.u32 	%r123, 1, 0, %p29;
	setp.eq.s32 	%p30, %r120, %r123;
	selp.f32 	%f21, %f20, %f19, %p30;
	// begin inline asm
	bfe.u32 %r64, %r3, %r66, 1;
	// end inline asm
	mov.b32 	%r124, %f21;
	shfl.sync.bfly.b32	%r125|%p31, %r124, 16, 31, -1;
	mov.b32 	%f22, %r125;
	setp.lt.f32 	%p32, %f21, %f22;
	selp.u32 	%r126, 1, 0, %p32;
	setp.eq.s32 	%p33, %r64, %r126;
	selp.f32 	%f23, %f22, %f21, %p33;
	// begin inline asm
	bfe.u32 %r67, %r3, %r69, 1;
	// end inline asm
	mov.b32 	%r127, %f23;
	shfl.sync.bfly.b32	%r128|%p34, %r127, 8, 31, -1;
	mov.b32 	%f24, %r128;
	setp.lt.f32 	%p35, %f23, %f24;
	selp.u32 	%r129, 1, 0, %p35;
	setp.eq.s32 	%p36, %r67, %r129;
	selp.f32 	%f25, %f24, %f23, %p36;
	// begin inline asm
	bfe.u32 %r70, %r3, %r72, 1;
	// end inline asm
	mov.b32 	%r130, %f25;
	shfl.sync.bfly.b32	%r131|%p37, %r130, 4, 31, -1;
	mov.b32 	%f26, %r131;
	setp.lt.f32 	%p38, %f25, %f26;
	selp.u32 	%r132, 1, 0, %p38;
	setp.eq.s32 	%p39, %r70, %r132;
	selp.f32 	%f27, %f26, %f25, %p39;
	// begin inline asm
	bfe.u32 %r73, %r3, %r75, 1;
	// end inline asm
	mov.b32 	%r133, %f27;
	shfl.sync.bfly.b32	%r134|%p40, %r133, 2, 31, -1;
	mov.b32 	%f28, %r134;
	setp.lt.f32 	%p41, %f27, %f28;
	selp.u32 	%r135, 1, 0, %p41;
	setp.eq.s32 	%p42, %r73, %r135;
	selp.f32 	%f29, %f28, %f27, %p42;
	// begin inline asm
	bfe.u32 %r76, %r3, %r78, 1;
	// end inline asm
	mov.b32 	%r136, %f29;
	shfl.sync.bfly.b32	%r137|%p43, %r136, 1, 31, -1;
	mov.b32 	%f30, %r137;
	setp.lt.f32 	%p44, %f29, %f30;
	selp.u32 	%r138, 1, 0, %p44;
	setp.eq.s32 	%p45, %r76, %r138;
	selp.f32 	%f31, %f30, %f29, %p45;
	add.s64 	%rd7, %rd3, %rd5;
	st.global.f32 	[%rd7], %f31;
	ret;

}
	// .globl	_Z7initRNGP17curandStateXORWOWPf
.visible .entry _Z7initRNGP17curandStateXORWOWPf(
	.param .u64 .ptr .align 1 _Z7initRNGP17curandStateXORWOWPf_param_0,
	.param .u64 .ptr .align 1 _Z7initRNGP17curandStateXORWOWPf_param_1
)
{
	.reg .pred 	%p<24>;
	.reg .b32 	%r<406>;
	.reg .b64 	%rd<18>;

	ld.param.u64 	%rd8, [_Z7initRNGP17curandStateXORWOWPf_param_0];
	cvta.to.global.u64 	%rd9, %rd8;
	mov.u32 	%r182, %ctaid.x;
	mov.u32 	%r183, %ntid.x;
	mov.u32 	%r184, %tid.x;
	mad.lo.s32 	%r185, %r182, %r183, %r184;
	cvt.u64.u32 	%rd17, %r185;
	mul.wide.u32 	%rd10, %r185, 48;
	add.s64 	%rd2, %rd9, %rd10;
	mov.b32 	%r186, 1579956774;
	mov.b32 	%r187, 818366761;
	st.global.v2.u32 	[%rd2], {%r187, %r186};
	mov.b32 	%r188, -123459836;
	mov.b32 	%r189, 1128937716;
	st.global.v2.u32 	[%rd2+8], {%r189, %r188};
	mov.b32 	%r190, 1462283306;
	mov.b32 	%r191, -589760388;
	st.global.v2.u32 	[%rd2+16], {%r191, %r190};
	setp.eq.s32 	%p1, %r185, 0;
	@%p1 bra 	$L__BB6_42;
	mov.b32 	%r312, 0;
	mov.u64 	%rd12, precalc_xorwow_matrix;
$L__BB6_2:
	and.b64  	%rd4, %rd17, 3;
	setp.eq.s64 	%p2, %rd4, 0;
	@%p2 bra 	$L__BB6_41;
	mul.wide.u32 	%rd11, %r312, 3200;
	add.s64 	%rd5, %rd12, %rd11;
	cvt.u32.u64 	%r2, %rd4;
	mov.b32 	%r313, 0;
$L__BB6_4:
	mov.b32 	%r326, 0;
	mov.u32 	%r327, %r326;
	mov.u32 	%r328, %r326;
	mov.u32 	%r329, %r326;
	mov.u32 	%r330, %r326;
	mov.u32 	%r319, %r326;
$L__BB6_5:
	mul.wide.u32 	%rd13, %r319, 4;
	add.s64 	%rd14, %rd2, %rd13;
	ld.global.u32 	%r10, [%rd14+4];
	shl.b32 	%r11, %r319, 5;
	mov.b32 	%r325, 0;
$L__BB6_6:
	.pragma "nounroll";
	shr.u32 	%r196, %r10, %r325;
	and.b32  	%r197, %r196, 1;
	setp.eq.b32 	%p3, %r197, 1;
	not.pred 	%p4, %p3;
	add.s32 	%r198, %r11, %r325;
	mul.lo.s32 	%r199, %r198, 5;
	mul.wide.u32 	%rd15, %r199, 4;
	add.s64 	%rd6, %rd5, %rd15;
	@%p4 bra 	$L__BB6_8;
	ld.global.u32 	%r200, [%rd6];
	xor.b32  	%r330, %r330, %r200;
	ld.global.u32 	%r201, [%rd6+4];
	xor.b32  	%r329, %r329, %r201;
	ld.global.u32 	%r202, [%rd6+8];
	xor.b32  	%r328, %r328, %r202;
	ld.global.u32 	%r203, [%rd6+12];
	xor.b32  	%r327, %r327, %r203;
	ld.global.u32 	%r204, [%rd6+16];
	xor.b32  	%r326, %r326, %r204;
$L__BB6_8:
	and.b32  	%r206, %r196, 2;
	setp.eq.s32 	%p5, %r206, 0;
	@%p5 bra 	$L__BB6_10;
	ld.global.u32 	%r207, [%rd6+20];
	xor.b32  	%r330, %r330, %r207;
	ld.global.u32 	%r208, [%rd6+24];
	xor.b32  	%r329, %r329, %r208;
	ld.global.u32 	%r209, [%rd6+28];
	xor.b32  	%r328, %r328, %r209;
	ld.global.u32 	%r210, [%rd6+32];
	xor.b32  	%r327, %r327, %r210;
	ld.global.u32 	%r211, [%rd6+36];
	xor.b32  	%r326, %r326, %r211;
$L__BB6_10:
	and.b32  	%r213, %r196, 4;
	setp.eq.s32 	%p6, %r213, 0;
	@%p6 bra 	$L__BB6_12;
	ld.global.u32 	%r214, [%rd6+40];
	xor.b32  	%r330, %r330, %r214;
	ld.global.u32 	%r215, [%rd6+44];
	xor.b32  	%r329, %r329, %r215;
	ld.global.u32 	%r216, [%rd6+48];
	xor.b32  	%r328, %r328, %r216;
	ld.global.u32 	%r217, [%rd6+52];
	xor.b32  	%r327, %r327, %r217;
	ld.global.u32 	%r218, [%rd6+56];
	xor.b32  	%r326, %r326, %r218;
$L__BB6_12:
	and.b32  	%r220, %r196, 8;
	setp.eq.s32 	%p7, %r220, 0;
	@%p7 bra 	$L__BB6_14;
	ld.global.u32 	%r221, [%rd6+60];
	xor.b32  	%r330, %r330, %r221;
	ld.global.u32 	%r222, [%rd6+64];
	xor.b32  	%r329, %r329, %r222;
	ld.global.u32 	%r223, [%rd6+68];
	xor.b32  	%r328, %r328, %r223;
	ld.global.u32 	%r224, [%rd6+72];
	xor.b32  	%r327, %r327, %r224;
	ld.global.u32 	%r225, [%rd6+76];
	xor.b32  	%r326, %r326, %r225;
$L__BB6_14:
	and.b32  	%r227, %r196, 16;
	setp.eq.s32 	%p8, %r227, 0;
	@%p8 bra 	$L__BB6_16;
	ld.global.u32 	%r228, [%rd6+80];
	xor.b32  	%r330, %r330, %r228;
	ld.global.u32 	%r229, [%rd6+84];
	xor.b32  	%r329, %r329, %r229;
	ld.global.u32 	%r230, [%rd6+88];
	xor.b32  	%r328, %r328, %r230;
	ld.global.u32 	%r231, [%rd6+92];
	xor.b32  	%r327, %r327, %r231;
	ld.global.u32 	%r232, [%rd6+96];
	xor.b32  	%r326, %r326, %r232;
$L__BB6_16:
	and.b32  	%r234, %r196, 32;
	setp.eq.s32 	%p9, %r234, 0;
	@%p9 bra 	$L__BB6_18;
	ld.global.u32 	%r235, [%rd6+100];
	xor.b32  	%r330, %r330, %r235;
	ld.global.u32 	%r236, [%rd6+104];
	xor.b32  	%r329, %r329, %r236;
	ld.global.u32 	%r237, [%rd6+108];
	xor.b32  	%r328, %r328, %r237;
	ld.global.u32 	%r238, [%rd6+112];
	xor.b32  	%r327, %r327, %r238;
	ld.global.u32 	%r239, [%rd6+116];
	xor.b32  	%r326, %r326, %r239;
$L__BB6_18:
	and.b32  	%r241, %r196, 64;
	setp.eq.s32 	%p10, %r241, 0;
	@%p10 bra 	$L__BB6_20;
	ld.global.u32 	%r242, [%rd6+120];
	xor.b32  	%r330, %r330, %r242;
	ld.global.u32 	%r243, [%rd6+124];
	xor.b32  	%r329, %r329, %r243;
	ld.global.u32 	%r244, [%rd6+128];
	xor.b32  	%r328, %r328, %r244;
	ld.global.u32 	%r245, [%rd6+132];
	xor.b32  	%r327, %r327, %r245;
	ld.global.u32 	%r246, [%rd6+136];
	xor.b32  	%r326, %r326, %r246;
$L__BB6_20:
	and.b32  	%r248, %r196, 128;
	setp.eq.s32 	%p11, %r248, 0;
	@%p11 bra 	$L__BB6_22;
	ld.global.u32 	%r249, [%rd6+140];
	xor.b32  	%r330, %r330, %r249;
	ld.global.u32 	%r250, [%rd6+144];
	xor.b32  	%r329, %r329, %r250;
	ld.global.u32 	%r251, [%rd6+148];
	xor.b32  	%r328, %r328, %r251;
	ld.global.u32 	%r252, [%rd6+152];
	xor.b32  	%r327, %r327, %r252;
	ld.global.u32 	%r253, [%rd6+156];
	xor.b32  	%r326, %r326, %r253;
$L__BB6_22:
	and.b32  	%r255, %r196, 256;
	setp.eq.s32 	%p12, %r255, 0;
	@%p12 bra 	$L__BB6_24;
	ld.global.u32 	%r256, [%rd6+160];
	xor.b32  	%r330, %r330, %r256;
	ld.global.u32 	%r257, [%rd6+164];
	xor.b32  	%r329, %r329, %r257;
	ld.global.u32 	%r258, [%rd6+168];
	xor.b32  	%r328, %r328, %r258;
	ld.global.u32 	%r259, [%rd6+172];
	xor.b32  	%r327, %r327, %r259;
	ld.global.u32 	%r260, [%rd6+176];
	xor.b32  	%r326, %r326, %r260;
$L__BB6_24:
	and.b32  	%r262, %r196, 512;
	setp.eq.s32 	%p13, %r262, 0;
	@%p13 bra 	$L__BB6_26;
	ld.global.u32 	%r263, [%rd6+180];
	xor.b32  	%r330, %r330, %r263;
	ld.global.u32 	%r264, [%rd6+184];
	xor.b32  	%r329, %r329, %r264;
	ld.global.u32 	%r265, [%rd6+188];
	xor.b32  	%r328, %r328, %r265;
	ld.global.u32 	%r266, [%rd6+192];
	xor.b32  	%r327, %r327, %r266;
	ld.global.u32 	%r267, [%rd6+196];
	xor.b32  	%r326, %r326, %r267;
$L__BB6_26:
	and.b32  	%r269, %r196, 1024;
	setp.eq.s32 	%p14, %r269, 0;
	@%p14 bra 	$L__BB6_28;
	ld.global.u32 	%r270, [%rd6+200];
	xor.b32  	%r330, %r330, %r270;
	ld.global.u32 	%r271, [%rd6+204];
	xor.b32  	%r329, %r329, %r271;
	ld.global.u32 	%r272, [%rd6+208];
	xor.b32  	%r328, %r328, %r272;
	ld.global.u32 	%r273, [%rd6+212];
	xor.b32  	%r327, %r327, %r273;
	ld.global.u32 	%r274, [%rd6+216];
	xor.b32  	%r326, %r326, %r274;
$L__BB6_28:
	and.b32  	%r276, %r196, 2048;
	setp.eq.s32 	%p15, %r276, 0;
	@%p15 bra 	$L__BB6_30;
	ld.global.u32 	%r277, [%rd6+220];
	xor.b32  	%r330, %r330, %r277;
	ld.global.u32 	%r278, [%rd6+224];
	xor.b32  	%r329, %r329, %r278;
	ld.global.u32 	%r279, [%rd6+228];
	xor.b32  	%r328, %r328, %r279;
	ld.global.u32 	%r280, [%rd6+232];
	xor.b32  	%r327, %r327, %r280;
	ld.global.u32 	%r281, [%rd6+236];
	xor.b32  	%r326, %r326, %r281;
$L__BB6_30:
	and.b32  	%r283, %r196, 4096;
	setp.eq.s32 	%p16, %r283, 0;
	@%p16 bra 	$L__BB6_32;
	ld.global.u32 	%r284, [%rd6+240];
	xor.b32  	%r330, %r330, %r284;
	ld.global.u32 	%r285, [%rd6+244];
	xor.b32  	%r329, %r329, %r285;
	ld.global.u32 	%r286, [%rd6+248];
	xor.b32  	%r328, %r328, %r286;
	ld.global.u32 	%r287, [%rd6+252];
	xor.b32  	%r327, %r327, %r287;
	ld.global.u32 	%r288, [%rd6+256];
	xor.b32  	%r326, %r326, %r288;
$L__BB6_32:
	and.b32  	%r290, %r196, 8192;
	setp.eq.s32 	%p17, %r290, 0;
	@%p17 bra 	$L__BB6_34;
	ld.global.u32 	%r291, [%rd6+260];
	xor.b32  	%r330, %r330, %r291;
	ld.global.u32 	%r292, [%rd6+264];
	xor.b32  	%r329, %r329, %r292;
	ld.global.u32 	%r293, [%rd6+268];
	xor.b32  	%r328, %r328, %r293;
	ld.global.u32 	%r294, [%rd6+272];
	xor.b32  	%r327, %r327, %r294;
	ld.global.u32 	%r295, [%rd6+276];
	xor.b32  	%r326, %r326, %r295;
$L__BB6_34:
	and.b32  	%r297, %r196, 16384;
	setp.eq.s32 	%p18, %r297, 0;
	@%p18 bra 	$L__BB6_36;
	ld.global.u32 	%r298, [%rd6+280];
	xor.b32  	%r330, %r330, %r298;
	ld.global.u32 	%r299, [%rd6+284];
	xor.b32  	%r329, %r329, %r299;
	ld.global.u32 	%r300, [%rd6+288];
	xor.b32  	%r328, %r328, %r300;
	ld.global.u32 	%r301, [%rd6+292];
	xor.b32  	%r327, %r327, %r301;
	ld.global.u32 	%r302, [%rd6+296];
	xor.b32  	%r326, %r326, %r302;
$L__BB6_36:
	and.b32  	%r304, %r196, 32768;
	setp.eq.s32 	%p19, %r304, 0;
	@%p19 bra 	$L__BB6_38;
	ld.global.u32 	%r305, [%rd6+300];
	xor.b32  	%r330, %r330, %r305;
	ld.global.u32 	%r306, [%rd6+304];
	xor.b32  	%r329, %r329, %r306;
	ld.global.u32 	%r307, [%rd6+308];
	xor.b32  	%r328, %r328, %r307;
	ld.global.u32 	%r308, [%rd6+312];
	xor.b32  	%r327, %r327, %r308;
	ld.global.u32 	%r309, [%rd6+316];
	xor.b32  	%r326, %r326, %r309;
$L__BB6_38:
	add.s32 	%r325, %r325, 16;
	setp.ne.s32 	%p20, %r325, 32;
	@%p20 bra 	$L__BB6_6;
	mad.lo.s32 	%r310, %r319, -31, %r11;
	add.s32 	%r319, %r310, 1;
	setp.ne.s32 	%p21, %r319, 5;
	@%p21 bra 	$L__BB6_5;
	st.global.u32 	[%rd2+4], %r330;
	st.global.u32 	[%rd2+8], %r329;
	st.global.u32 	[%rd2+12], %r328;
	st.global.u32 	[%rd2+16], %r327;
	st.global.u32 	[%rd2+20], %r326;
	add.s32 	%r313, %r313, 1;
	setp.lt.u32 	%p22, %r313, %r2;
	@%p22 bra 	$L__BB6_4;
$L__BB6_41:
	shr.u64 	%rd7, %rd17, 2;
	add.s32 	%r312, %r312, 1;
	setp.gt.u64 	%p23, %rd17, 3;
	mov.u64 	%rd17, %rd7;
	@%p23 bra 	$L__BB6_2;
$L__BB6_42:
	mov.b32 	%r311, 0;
	st.global.v2.u32 	[%rd2+24], {%r311, %r311};
	st.global.u32 	[%rd2+32], %r311;
	mov.b64 	%rd16, 0;
	st.global.u64 	[%rd2+40], %rd16;
	ret;

}
	// .globl	_Z15fitness_samplesP6InsectjS0_P17curandStateXORWOWiP9warp_datai
.visible .entry _Z15fitness_samplesP6InsectjS0_P17curandStateXORWOWiP9warp_datai(
	.param .u64 .ptr .align 1 _Z15fitness_samplesP6InsectjS0_P17curandStateXORWOWiP9warp_datai_param_0,
	.param .u32 _Z15fitness_samplesP6InsectjS0_P17curandStateXORWOWiP9warp_datai_param_1,
	.param .u64 .ptr .align 1 _Z15fitness_samplesP6InsectjS0_P17curandStateXORWOWiP9warp_datai_param_2,
	.param .u64 .ptr .align 1 _Z15fitness_samplesP6InsectjS0_P17curandStateXORWOWiP9warp_datai_param_3,
	.param .u32 _Z15fitness_samplesP6InsectjS0_P17curandStateXORWOWiP9warp_datai_param_4,
	.param .u64 .ptr .align 1 _Z15fitness_samplesP6InsectjS0_P17curandStateXORWOWiP9warp_datai_param_5,
	.param .u32 _Z15fitness_samplesP6InsectjS0_P17curandStateXORWOWiP9warp_datai_param_6
)
{
	.local .align 16 .b8 	__local_depot7[128];
	.reg .b64 	%SP;
	.reg .b64 	%SPL;
	.reg .pred 	%p<193>;
	.reg .b32 	%r<481>;
	.reg .b32 	%f<154>;
	.reg .b64 	%rd<23>;
	// demoted variable
	.shared .align 4 .b8 _ZZ15fitness_samplesP6InsectjS0_P17curandStateXORWOWiP9warp_dataiE6shared[256];
	// demoted variable
	.shared .align 4 .b8 _ZZ15fitness_samplesP6InsectjS0_P17curandStateXORWOWiP9warp_dataiE4swap[256];
	mov.u64 	%SPL, __local_depot7;
	ld.param.u64 	%rd5, [_Z15fitness_samplesP6InsectjS0_P17curandStateXORWOWiP9warp_datai_param_0];
	ld.param.u32 	%r94, [_Z15fitness_samplesP6InsectjS0_P17curandStateXORWOWiP9warp_datai_param_1];
	ld.param.u64 	%rd4, [_Z15fitness_samplesP6InsectjS0_P17curandStateXORWOWiP9warp_datai_param_2];
	ld.param.u64 	%rd6, [_Z15fitness_samplesP6InsectjS0_P17curandStateXORWOWiP9warp_datai_param_3];
	ld.param.u64 	%rd7, [_Z15fitness_samplesP6InsectjS0_P17curandStateXORWOWiP9warp_datai_param_5];
	cvta.to.global.u64 	%rd1, %rd7;
	cvta.to.global.u64 	%rd8, %rd5;
	cvta.to.global.u64 	%rd9, %rd6;
	mov.u32 	%r1, %ctaid.x;
	mov.u32 	%r2, %ntid.x;
	// begin inline asm
	mov.u32 %r95, %laneid;
	// end inline asm
	// begin inline asm
	mov.u32 %r96, %warpid;
	// end inline asm
	mov.u32 	%r97, %tid.x;
	mad.lo.s32 	%r5, %r1, %r2, %r97;
	mul.wide.u32 	%rd10, %r5, 48;
	add.s64 	%rd11, %rd9, %rd10;
	ld.global.v2.u32 	{%r6, %r98}, [%rd11];
	ld.global.v2.u32 	{%r453, %r7}, [%rd11+8];
	ld.global.u32 	%r99, [%rd11+20];
	shr.u32 	%r100, %r98, 2;
	xor.b32  	%r101, %r100, %r98;
	shl.b32 	%r102, %r99, 4;
	shl.b32 	%r103, %r101, 1;
	xor.b32  	%r104, %r102, %r103;
	xor.b32  	%r105, %r104, %r99;
	xor.b32  	%r452, %r105, %r101;
	add.s32 	%r454, %r6, 362437;
	add.s32 	%r106, %r452, %r454;
	cvt.rn.f32.u32 	%f60, %r106;
	fma.rn.f32 	%f61, %f60, 0f2F800000, 0f2F000000;
	shl.b32 	%r107, %r95, 3;
	mov.u32 	%r108, _ZZ15fitness_samplesP6InsectjS0_P17curandStateXORWOWiP9warp_dataiE6shared;
	add.s32 	%r11, %r108, %r107;
	mul.wide.u32 	%rd12, %r5, 8;
	add.s64 	%rd2, %rd8, %rd12;
	ld.global.u32 	%r455, [%rd2];
	ld.global.f32 	%f62, [%rd2+4];
	st.shared.f32 	[%r11+4], %f62;
	setp.geu.f32 	%p1, %f61, 0f3F000000;
	@%p1 bra 	$L__BB7_2;
	shr.u32 	%r109, %r453, 2;
	xor.b32  	%r110, %r109, %r453;
	shl.b32 	%r111, %r452, 4;
	shl.b32 	%r112, %r110, 1;
	xor.b32  	%r113, %r112, %r111;
	xor.b32  	%r114, %r113, %r110;
	xor.b32  	%r452, %r114, %r452;
	add.s32 	%r454, %r6, 724874;
	add.s32 	%r115, %r452, %r454;
	cvt.rn.f32.u32 	%f63, %r115;
	fma.rn.f32 	%f64, %f63, 0f2F800000, 0f2F000000;
	cvt.rzi.u32.f32 	%r116, %f64;
	mul.lo.s32 	%r117, %r116, 25;
	mov.b32 	%r118, 1;
	shl.b32 	%r119, %r118, %r117;
	and.b32  	%r120, %r119, %r455;
	setp.eq.s32 	%p2, %r120, 0;
	selp.b32 	%r121, %r119, 0, %p2;
	or.b32  	%r455, %r121, %r455;
	mov.u32 	%r453, %r7;
$L__BB7_2:
	add.u64 	%rd14, %SPL, 0;
	st.shared.u32 	[%r11], %r455;
	bar.warp.sync 	-1;
	mov.b32 	%r122, 0;
	st.local.v4.u32 	[%rd14], {%r122, %r122, %r122, %r122};
	st.local.v4.u32 	[%rd14+16], {%r122, %r122, %r122, %r122};
	st.local.v4.u32 	[%rd14+32], {%r122, %r122, %r122, %r122};
	st.local.v4.u32 	[%rd14+48], {%r122, %r122, %r122, %r122};
	st.local.v4.u32 	[%rd14+64], {%r122, %r122, %r122, %r122};
	st.local.v4.u32 	[%rd14+80], {%r122, %r122, %r122, %r122};
	st.local.v4.u32 	[%rd14+96], {%r122, %r122, %r122, %r122};
	st.local.v4.u32 	[%rd14+112], {%r122, %r122, %r122, %r122};
	mul.wide.u32 	%rd15, %r95, 4;
	add.s64 	%rd3, %rd14, %rd15;
	st.local.u32 	[%rd3], %r122;
	ld.shared.u32 	%r20, [%r11];
	and.b32  	%r123, %r20, 1;
	setp.eq.b32 	%p3, %r123, 1;
	not.pred 	%p4, %p3;
	@%p4 bra 	$L__BB7_5;
	and.b32  	%r125, %r94, 1;
	setp.eq.b32 	%p5, %r125, 1;
	not.pred 	%p6, %p5;
	mov.b32 	%r457, 0;
	@%p6 bra 	$L__BB7_7;
	mov.b32 	%r457, 1;
	st.local.u32 	[%rd3], %r457;
	bra.uni 	$L__BB7_7;
$L__BB7_5:
	and.b32  	%r128, %r94, 1;
	setp.eq.b32 	%p7, %r128, 1;
	mov.b32 	%r457, 0;
	@%p7 bra 	$L__BB7_7;
	mov.b32 	%r457, 1;
	st.local.u32 	[%rd3], %r457;
$L__BB7_7:
	and.b32  	%r130, %r20, 2;
	setp.eq.s32 	%p8, %r130, 0;
	@%p8 bra 	$L__BB7_10;
	and.b32  	%r131, %r94, 2;
	setp.eq.s32 	%p9, %r131, 0;
	@%p9 bra 	$L__BB7_12;
	add.s32 	%r457, %r457, 1;
	st.local.u32 	[%rd3], %r457;
	bra.uni 	$L__BB7_12;
$L__BB7_10:
	and.b32  	%r132, %r94, 2;
	setp.ne.s32 	%p10, %r132, 0;
	@%p10 bra 	$L__BB7_12;
	add.s32 	%r457, %r457, 1;
	st.local.u32 	[%rd3], %r457;
$L__BB7_12:
	and.b32  	%r133, %r20, 4;
	setp.eq.s32 	%p11, %r133, 0;
	@%p11 bra 	$L__BB7_15;
	and.b32  	%r134, %r94, 4;
	setp.eq.s32 	%p12, %r134, 0;
	@%p12 bra 	$L__BB7_17;
	add.s32 	%r457, %r457, 1;
	st.local.u32 	[%rd3], %r457;
	bra.uni 	$L__BB7_17;
$L__BB7_15:
	and.b32  	%r135, %r94, 4;
	setp.ne.s32 	%p13, %r135, 0;
	@%p13 bra 	$L__BB7_17;
	add.s32 	%r457, %r457, 1;
	st.local.u32 	[%rd3], %r457;
$L__BB7_17:
	and.b32  	%r136, %r20, 8;
	setp.eq.s32 	%p14, %r136, 0;
	@%p14 bra 	$L__BB7_20;
	and.b32  	%r137, %r94, 8;
	setp.eq.s32 	%p15, %r137, 0;
	@%p15 bra 	$L__BB7_22;
	add.s32 	%r457, %r457, 1;
	st.local.u32 	[%rd3], %r457;
	bra.uni 	$L__BB7_22;
$L__BB7_20:
	and.b32  	%r138, %r94, 8;
	setp.ne.s32 	%p16, %r138, 0;
	@%p16 bra 	$L__BB7_22;
	add.s32 	%r457, %r457, 1;
	st.local.u32 	[%rd3], %r457;
$L__BB7_22:
	and.b32  	%r139, %r20, 16;
	setp.eq.s32 	%p17, %r139, 0;
	@%p17 bra 	$L__BB7_25;
	and.b32  	%r140, %r94, 16;
	setp.eq.s32 	%p18, %r140, 0;
	@%p18 bra 	$L__BB7_27;
	add.s32 	%r457, %r457, 1;
	st.local.u32 	[%rd3], %r457;
	bra.uni 	$L__BB7_27;
$L__BB7_25:
	and.b32  	%r141, %r94, 16;
	setp.ne.s32 	%p19, %r141, 0;
	@%p19 bra 	$L__BB7_27;
	add.s32 	%r457, %r457, 1;
	st.local.u32 	[%rd3], %r457;
$L__BB7_27:
	and.b32  	%r142, %r20, 32;
	setp.eq.s32 	%p20, %r142, 0;
	@%p20 bra 	$L__BB7_30;
	and.b32  	%r143, %r94, 32;
	setp.eq.s32 	%p21, %r143, 0;
	@%p21 bra 	$L__BB7_32;
	add.s32 	%r457, %r457, 1;
	st.local.u32 	[%rd3], %r457;
	bra.uni 	$L__BB7_32;
$L__BB7_30:
	and.b32  	%r144, %r94, 32;
	setp.ne.s32 	%p22, %r144, 0;
	@%p22 bra 	$L__BB7_32;
	add.s32 	%r457, %r457, 1;
	st.local.u32 	[%rd3], %r457;
$L__BB7_32:
	and.b32  	%r145, %r20, 64;
	setp.eq.s32 	%p23, %r145, 0;
	@%p23 bra 	$L__BB7_35;
	and.b32  	%r146, %r94, 64;
	setp.eq.s32 	%p24, %r146, 0;
	@%p24 bra 	$L__BB7_37;
	add.s32 	%r457, %r457, 1;
	st.local.u32 	[%rd3], %r457;
	bra.uni 	$L__BB7_37;
$L__BB7_35:
	and.b32  	%r147, %r94, 64;
	setp.ne.s32 	%p25, %r147, 0;
	@%p25 bra 	$L__BB7_37;
	add.s32 	%r457, %r457, 1;
	st.local.u32 	[%rd3], %r457;
$L__BB7_37:
	and.b32  	%r148, %r20, 128;
	setp.eq.s32 	%p26, %r148, 0;
	@%p26 bra 	$L__BB7_40;
	and.b32  	%r149, %r94, 128;
	setp.eq.s32 	%p27, %r149, 0;
	@%p27 bra 	$L__BB7_42;
	add.s32 	%r457, %r457, 1;
	st.local.u32 	[%rd3], %r457;
	bra.uni 	$L__BB7_42;
$L__BB7_40:
	and.b32  	%r150, %r94, 128;
	setp.ne.s32 	%p28, %r150, 0;
	@%p28 bra 	$L__BB7_42;
	add.s32 	%r457, %r457, 1;
	st.local.u32 	[%rd3], %r457;
$L__BB7_42:
	and.b32  	%r151, %r20, 256;
	setp.eq.s32 	%p29, %r151, 0;
	@%p29 bra 	$L__BB7_45;
	and.b32  	%r152, %r94, 256;
	setp.eq.s32 	%p30, %r152, 0;
	@%p30 bra 	$L__BB7_47;
	add.s32 	%r457, %r457, 1;
	st.local.u32 	[%rd3], %r457;
	bra.uni 	$L__BB7_47;
$L__BB7_45:
	and.b32  	%r153, %r94, 256;
	setp.ne.s32 	%p31, %r153, 0;
	@%p31 bra 	$L__BB7_47;
	add.s32 	%r457, %r457, 1;
	st.local.u32 	[%rd3], %r457;
$L__BB7_47:
	and.b32  	%r154, %r20, 512;
	setp.eq.s32 	%p32, %r154, 0;
	@%p32 bra 	$L__BB7_50;
	and.b32  	%r155, %r94, 512;
	setp.eq.s32 	%p33, %r155, 0;
	@%p33 bra 	$L__BB7_52;
	add.s32 	%r457, %r457, 1;
	st.local.u32 	[%rd3], %r457;
	bra.uni 	$L__BB7_52;
$L__BB7_50:
	and.b32  	%r156, %r94, 512;
	setp.ne.s32 	%p34, %r156, 0;
	@%p34 bra 	$L__BB7_52;
	add.s32 	%r457, %r457, 1;
	st.local.u32 	[%rd3], %r457;
$L__BB7_52:
	and.b32  	%r157, %r20, 1024;
	setp.eq.s32 	%p35, %r157, 0;
	@%p35 bra 	$L__BB7_55;
	and.b32  	%r158, %r94, 1024;
	setp.eq.s32 	%p36, %r158, 0;
	@%p36 bra 	$L__BB7_57;
	add.s32 	%r457, %r457, 1;
	st.local.u32 	[%rd3], %r457;
	bra.uni 	$L__BB7_57;
$L__BB7_55:
	and.b32  	%r159, %r94, 1024;
	setp.ne.s32 	%p37, %r159, 0;
	@%p37 bra 	$L__BB7_57;
	add.s32 	%r457, %r457, 1;
	st.local.u32 	[%rd3], %r457;
$L__BB7_57:
	and.b32  	%r160, %r20, 2048;
	setp.eq.s32 	%p38, %r160, 0;
	@%p38 bra 	$L__BB7_60;
	and.b32  	%r161, %r94, 2048;
	setp.eq.s32 	%p39, %r161, 0;
	@%p39 bra 	$L__BB7_62;
	add.s32 	%r457, %r457, 1;
	st.local.u32 	[%rd3], %r457;
	bra.uni 	$L__BB7_62;
$L__BB7_60:
	and.b32  	%r162, %r94, 2048;
	setp.ne.s32 	%p40, %r162, 0;
	@%p40 bra 	$L__BB7_62;
	add.s32 	%r457, %r457, 1;
	st.local.u32 	[%rd3], %r457;
$L__BB7_62:
	and.b32  	%r163, %r20, 4096;
	setp.eq.s32 	%p41, %r163, 0;
	@%p41 bra 	$L__BB7_65;
	and.b32  	%r164, %r94, 4096;
	setp.eq.s32 	%p42, %r164, 0;
	@%p42 bra 	$L__BB7_67;
	add.s32 	%r457, %r457, 1;
	st.local.u32 	[%rd3], %r457;
	bra.uni 	$L__BB7_67;
$L__BB7_65:
	and.b32  	%r165, %r94, 4096;
	setp.ne.s32 	%p43, %r165, 0;
	@%p43 bra 	$L__BB7_67;
	add.s32 	%r457, %r457, 1;
	st.local.u32 	[%rd3], %r457;
$L__BB7_67:
	and.b32  	%r166, %r20, 8192;
	setp.eq.s32 	%p44, %r166, 0;
	@%p44 bra 	$L__BB7_70;
	and.b32  	%r167, %r94, 8192;
	setp.eq.s32 	%p45, %r167, 0;
	@%p45 bra 	$L__BB7_72;
	add.s32 	%r457, %r457, 1;
	st.local.u32 	[%rd3], %r457;
	bra.uni 	$L__BB7_72;
$L__BB7_70:
	and.b32  	%r168, %r94, 8192;
	setp.ne.s32 	%p46, %r168, 0;
	@%p46 bra 	$L__BB7_72;
	add.s32 	%r457, %r457, 1;
	st.local.u32 	[%rd3], %r457;
$L__BB7_72:
	and.b32  	%r169, %r20, 16384;
	setp.eq.s32 	%p47, %r169, 0;
	@%p47 bra 	$L__BB7_75;
	and.b32  	%r170, %r94, 16384;
	setp.eq.s32 	%p48, %r170, 0;
	@%p48 bra 	$L__BB7_77;
	add.s32 	%r457, %r457, 1;
	st.local.u32 	[%rd3], %r457;
	bra.uni 	$L__BB7_77;
$L__BB7_75:
	and.b32  	%r171, %r94, 16384;
	setp.ne.s32 	%p49, %r171, 0;
	@%p49 bra 	$L__BB7_77;
	add.s32 	%r457, %r457, 1;
	st.local.u32 	[%rd3], %r457;
$L__BB7_77:
	and.b32  	%r172, %r20, 32768;
	setp.eq.s32 	%p50, %r172, 0;
	@%p50 bra 	$L__BB7_80;
	and.b32  	%r173, %r94, 32768;
	setp.eq.s32 	%p51, %r173, 0;
	@%p51 bra 	$L__BB7_82;
	add.s32 	%r457, %r457, 1;
	st.local.u32 	[%rd3], %r457;
	bra.uni 	$L__BB7_82;
$L__BB7_80:
	and.b32  	%r174, %r94, 32768;
	setp.ne.s32 	%p52, %r174, 0;
	@%p52 bra 	$L__BB7_82;
	add.s32 	%r457, %r457, 1;
	st.local.u32 	[%rd3], %r457;
$L__BB7_82:
	and.b32  	%r175, %r20, 65536;
	setp.eq.s32 	%p53, %r175, 0;
	@%p53 bra 	$L__BB7_85;
	and.b32  	%r176, %r94, 65536;
	setp.eq.s32 	%p54, %r176, 0;
	@%p54 bra 	$L__BB7_87;
	add.s32 	%r457, %r457, 1;
	st.local.u32 	[%rd3], %r457;
	bra.uni 	$L__BB7_87;
$L__BB7_85:
	and.b32  	%r177, %r94, 65536;
	setp.ne.s32 	%p55, %r177, 0;
	@%p55 bra 	$L__BB7_87;
	add.s32 	%r457, %r457, 1;
	st.local.u32 	[%rd3], %r457;
$L__BB7_87:
	and.b32  	%r178, %r20, 131072;
	setp.eq.s32 	%p56, %r178, 0;
	@%p56 bra 	$L__BB7_90;
	and.b32  	%r179, %r94, 131072;
	setp.eq.s32 	%p57, %r179, 0;
	@%p57 bra 	$L__BB7_92;
	add.s32 	%r457, %r457, 1;
	st.local.u32 	[%rd3], %r457;
	bra.uni 	$L__BB7_92;
$L__BB7_90:
	and.b32  	%r180, %r94, 131072;
	setp.ne.s32 	%p58, %r180, 0;
	@%p58 bra 	$L__BB7_92;
	add.s32 	%r457, %r457, 1;
	st.local.u32 	[%rd3], %r457;
$L__BB7_92:
	and.b32  	%r181, %r20, 262144;
	setp.eq.s32 	%p59, %r181, 0;
	@%p59 bra 	$L__BB7_95;
	and.b32  	%r182, %r94, 262144;
	setp.eq.s32 	%p60, %r182, 0;
	@%p60 bra 	$L__BB7_97;
	add.s32 	%r457, %r457, 1;
	st.local.u32 	[%rd3], %r457;
	bra.uni 	$L__BB7_97;
$L__BB7_95:
	and.b32  	%r183, %r94, 262144;
	setp.ne.s32 	%p61, %r183, 0;
	@%p61 bra 	$L__BB7_97;
	add.s32 	%r457, %r457, 1;
	st.local.u32 	[%rd3], %r457;
$L__BB7_97:
	and.b32  	%r184, %r20, 524288;
	setp.eq.s32 	%p62, %r184, 0;
	@%p62 bra 	$L__BB7_100;
	and.b32  	%r185, %r94, 524288;
	setp.eq.s32 	%p63, %r185, 0;
	@%p63 bra 	$L__BB7_102;
	add.s32 	%r457, %r457, 1;
	st.local.u32 	[%rd3], %r457;
	bra.uni 	$L__BB7_102;
$L__BB7_100:
	and.b32  	%r186, %r94, 524288;
	setp.ne.s32 	%p64, %r186, 0;
	@%p64 bra 	$L__BB7_102;
	add.s32 	%r457, %r457, 1;
	st.local.u32 	[%rd3], %r457;
$L__BB7_102:
	and.b32  	%r187, %r20, 1048576;
	setp.eq.s32 	%p65, %r187, 0;
	@%p65 bra 	$L__BB7_105;
	and.b32  	%r188, %r94, 1048576;
	setp.eq.s32 	%p66, %r188, 0;
	@%p66 bra 	$L__BB7_107;
	add.s32 	%r457, %r457, 1;
	st.local.u32 	[%rd3], %r457;
	bra.uni 	$L__BB7_107;
$L__BB7_105:
	and.b32  	%r189, %r94, 1048576;
	setp.ne.s32 	%p67, %r189, 0;
	@%p67 bra 	$L__BB7_107;
	add.s32 	%r457, %r457, 1;
	st.local.u32 	[%rd3], %r457;
$L__BB7_107:
	and.b32  	%r190, %r20, 2097152;
	setp.eq.s32 	%p68, %r190, 0;
	@%p68 bra 	$L__BB7_110;
	and.b32  	%r191, %r94, 2097152;
	setp.eq.s32 	%p69, %r191, 0;
	@%p69 bra 	$L__BB7_112;
	add.s32 	%r457, %r457, 1;
	st.local.u32 	[%rd3], %r457;
	bra.uni 	$L__BB7_112;
$L__BB7_110:
	and.b32  	%r192, %r94, 2097152;
	setp.ne.s32 	%p70, %r192, 0;
	@%p70 bra 	$L__BB7_112;
	add.s32 	%r457, %r457, 1;
	st.local.u32 	[%rd3], %r457;
$L__BB7_112:
	and.b32  	%r193, %r20, 4194304;
	setp.eq.s32 	%p71, %r193, 0;
	@%p71 bra 	$L__BB7_115;
	and.b32  	%r194, %r94, 4194304;
	setp.eq.s32 	%p72, %r194, 0;
	@%p72 bra 	$L__BB7_117;
	add.s32 	%r457, %r457, 1;
	st.local.u32 	[%rd3], %r457;
	bra.uni 	$L__BB7_117;
$L__BB7_115:
	and.b32  	%r195, %r94, 4194304;
	setp.ne.s32 	%p73, %r195, 0;
	@%p73 bra 	$L__BB7_117;
	add.s32 	%r457, %r457, 1;
	st.local.u32 	[%rd3], %r457;
$L__BB7_117:
	and.b32  	%r196, %r20, 8388608;
	setp.eq.s32 	%p74, %r196, 0;
	@%p74 bra 	$L__BB7_120;
	and.b32  	%r197, %r94, 8388608;
	setp.eq.s32 	%p75, %r197, 0;
	@%p75 bra 	$L__BB7_122;
	add.s32 	%r457, %r457, 1;
	st.local.u32 	[%rd3], %r457;
	bra.uni 	$L__BB7_122;
$L__BB7_120:
	and.b32  	%r198, %r94, 8388608;
	setp.ne.s32 	%p76, %r198, 0;
	@%p76 bra 	$L__BB7_122;
	add.s32 	%r457, %r457, 1;
	st.local.u32 	[%rd3], %r457;
$L__BB7_122:
	and.b32  	%r199, %r20, 16777216;
	setp.eq.s32 	%p77, %r199, 0;
	@%p77 bra 	$L__BB7_125;
	and.b32  	%r200, %r94, 16777216;
	setp.eq.s32 	%p78, %r200, 0;
	@%p78 bra 	$L__BB7_127;
	add.s32 	%r201, %r457, 1;
	st.local.u32 	[%rd3], %r201;
	bra.uni 	$L__BB7_127;
$L__BB7_125:
	and.b32  	%r202, %r94, 16777216;
	setp.ne.s32 	%p79, %r202, 0;
	@%p79 bra 	$L__BB7_127;
	add.s32 	%r203, %r457, 1;
	st.local.u32 	[%rd3], %r203;
$L__BB7_127:
	bar.warp.sync 	-1;
	ld.local.u32 	%r91, [%rd3];
	setp.ne.s32 	%p80, %r91, 0;
	@%p80 bra 	$L__BB7_129;
	mov.b32 	%r206, 1028443341;
	st.shared.u32 	[%r11+4], %r206;
	bra.uni 	$L__BB7_132;
$L__BB7_129:
	setp.lt.u32 	%p81, %r91, 24;
	@%p81 bra 	$L__BB7_131;
	mul.wide.u32 	%rd16, %r96, 20;
	add.s64 	%rd17, %rd1, %rd16;
	mov.b32 	%r204, 1010101010;
	st.global.u32 	[%rd17+12], %r204;
	ld.shared.u32 	%r205, [%r11];
	st.global.u32 	[%rd17+16], %r205;
	bra.uni 	$L__BB7_132;
$L__BB7_131:
	cvt.rn.f32.u32 	%f65, %r91;
	mul.f32 	%f66, %f65, %f65;
	div.rn.f32 	%f67, %f66, 0f41C80000;
	st.shared.f32 	[%r11+4], %f67;
$L__BB7_132:
	bar.warp.sync 	-1;
	// begin inline asm
	mov.u32 %r207, %laneid;
	// end inline asm
	mov.b32 	%r279, 1;
	// begin inline asm
	bfe.u32 %r208, %r207, %r279, 1;
	// end inline asm
	mov.b32 	%r282, 0;
	// begin inline asm
	bfe.u32 %r211, %r207, %r282, 1;
	// end inline asm
	xor.b32  	%r283, %r211, %r208;
	shfl.sync.bfly.b32	%r284|%p82, %r95, 1, 31, -1;
	shl.b32 	%r285, %r284, 3;
	mov.u32 	%r286, _ZZ15fitness_samplesP6InsectjS0_P17curandStateXORWOWiP9warp_dataiE6shared;
	add.s32 	%r287, %r286, %r285;
	ld.shared.f32 	%f68, [%r287+4];
	ld.shared.f32 	%f69, [%r11+4];
	setp.lt.f32 	%p83, %f69, %f68;
	selp.u32 	%r288, 1, 0, %p83;
	setp.eq.s32 	%p84, %r283, %r288;
	selp.b32 	%r289, %r284, %r95, %p84;
	mov.b32 	%r276, 2;
	// begin inline asm
	bfe.u32 %r214, %r207, %r276, 1;
	// end inline asm
	// begin inline asm
	bfe.u32 %r217, %r207, %r279, 1;
	// end inline asm
	xor.b32  	%r290, %r217, %r214;
	shfl.sync.bfly.b32	%r291|%p85, %r289, 2, 31, -1;
	shl.b32 	%r292, %r291, 3;
	add.s32 	%r293, %r286, %r292;
	ld.shared.f32 	%f70, [%r293+4];
	shl.b32 	%r294, %r289, 3;
	add.s32 	%r295, %r286, %r294;
	ld.shared.f32 	%f71, [%r295+4];
	setp.lt.f32 	%p86, %f71, %f70;
	selp.u32 	%r296, 1, 0, %p86;
	setp.eq.s32 	%p87, %r290, %r296;
	selp.b32 	%r297, %r291, %r289, %p87;
	// begin inline asm
	bfe.u32 %r220, %r207, %r276, 1;
	// end inline asm
	// begin inline asm
	bfe.u32 %r223, %r207, %r282, 1;
	// end inline asm
	xor.b32  	%r298, %r223, %r220;
	shfl.sync.bfly.b32	%r299|%p88, %r297, 1, 31, -1;
	shl.b32 	%r300, %r299, 3;
	add.s32 	%r301, %r286, %r300;
	ld.shared.f32 	%f72, [%r301+4];
	shl.b32 	%r302, %r297, 3;
	add.s32 	%r303, %r286, %r302;
	ld.shared.f32 	%f73, [%r303+4];
	setp.lt.f32 	%p89, %f73, %f72;
	selp.u32 	%r304, 1, 0, %p89;
	setp.eq.s32 	%p90, %r298, %r304;
	selp.b32 	%r305, %r299, %r297, %p90;
	mov.b32 	%r273, 3;
	// begin inline asm
	bfe.u32 %r226, %r207, %r273, 1;
	// end inline asm
	// begin inline asm
	bfe.u32 %r229, %r207, %r276, 1;
	// end inline asm
	xor.b32  	%r306, %r229, %r226;
	shfl.sync.bfly.b32	%r307|%p91, %r305, 4, 31, -1;
	shl.b32 	%r308, %r307, 3;
	add.s32 	%r309, %r286, %r308;
	ld.shared.f32 	%f74, [%r309+4];
	shl.b32 	%r310, %r305, 3;
	add.s32 	%r311, %r286, %r310;
	ld.shared.f32 	%f75, [%r311+4];
	setp.lt.f32 	%p92, %f75, %f74;
	selp.u32 	%r312, 1, 0, %p92;
	setp.eq.s32 	%p93, %r306, %r312;
	selp.b32 	%r313, %r307, %r305, %p93;
	// begin inline asm
	bfe.u32 %r232, %r207, %r273, 1;
	// end inline asm
	// begin inline asm
	bfe.u32 %r235, %r207, %r279, 1;
	// end inline asm
	xor.b32  	%r314, %r235, %r232;
	shfl.sync.bfly.b32	%r315|%p94, %r313, 2, 31, -1;
	shl.b32 	%r316, %r315, 3;
	add.s32 	%r317, %r286, %r316;
	ld.shared.f32 	%f76, [%r317+4];
	shl.b32 	%r318, %r313, 3;
	add.s32 	%r319, %r286, %r318;
	ld.shared.f32 	%f77, [%r319+4];
	setp.lt.f32 	%p95, %f77, %f76;
	selp.u32 	%r320, 1, 0, %p95;
	setp.eq.s32 	%p96, %r314, %r320;
	selp.b32 	%r321, %r315, %r313, %p96;
	// begin inline asm
	bfe.u32 %r238, %r207, %r273, 1;
	// end inline asm
	// begin inline asm
	bfe.u32 %r241, %r207, %r282, 1;
	// end inline asm
	xor.b32  	%r322, %r241, %r238;
	shfl.sync.bfly.b32	%r323|%p97, %r321, 1, 31, -1;
	shl.b32 	%r324, %r323, 3;
	add.s32 	%r325, %r286, %r324;
	ld.shared.f32 	%f78, [%r325+4];
	shl.b32 	%r326, %r321, 3;
	add.s32 	%r327, %r286, %r326;
	ld.shared.f32 	%f79, [%r327+4];
	setp.lt.f32 	%p98, %f79, %f78;
	selp.u32 	%r328, 1, 0, %p98;
	setp.eq.s32 	%p99, %r322, %r328;
	selp.b32 	%r329, %r323, %r321, %p99;
	mov.b32 	%r270, 4;
	// begin inline asm
	bfe.u32 %r244, %r207, %r270, 1;
	// end inline asm
	// begin inline asm
	bfe.u32 %r247, %r207, %r273, 1;
	// end inline asm
	xor.b32  	%r330, %r247, %r244;
	shfl.sync.bfly.b32	%r331|%p100, %r329, 8, 31, -1;
	shl.b32 	%r332, %r331, 3;
	add.s32 	%r333, %r286, %r332;
	ld.shared.f32 	%f80, [%r333+4];
	shl.b32 	%r334, %r329, 3;
	add.s32 	%r335, %r286, %r334;
	ld.shared.f32 	%f81, [%r335+4];
	setp.lt.f32 	%p101, %f81, %f80;
	selp.u32 	%r336, 1, 0, %p101;
	setp.eq.s32 	%p102, %r330, %r336;
	selp.b32 	%r337, %r331, %r329, %p102;
	// begin inline asm
	bfe.u32 %r250, %r207, %r270, 1;
	// end inline asm
	// begin inline asm
	bfe.u32 %r253, %r207, %r276, 1;
	// end inline asm
	xor.b32  	%r338, %r253, %r250;
	shfl.sync.bfly.b32	%r339|%p103, %r337, 4, 31, -1;
	shl.b32 	%r340, %r339, 3;
	add.s32 	%r341, %r286, %r340;
	ld.shared.f32 	%f82, [%r341+4];
	shl.b32 	%r342, %r337, 3;
	add.s32 	%r343, %r286, %r342;
	ld.shared.f32 	%f83, [%r343+4];
	setp.lt.f32 	%p104, %f83, %f82;
	selp.u32 	%r344, 1, 0, %p104;
	setp.eq.s32 	%p105, %r338, %r344;
	selp.b32 	%r345, %r339, %r337, %p105;
	// begin inline asm
	bfe.u32 %r256, %r207, %r270, 1;
	// end inline asm
	// begin inline asm
	bfe.u32 %r259, %r207, %r279, 1;
	// end inline asm
	xor.b32  	%r346, %r259, %r256;
	shfl.sync.bfly.b32	%r347|%p106, %r345, 2, 31, -1;
	shl.b32 	%r348, %r347, 3;
	add.s32 	%r349, %r286, %r348;
	ld.shared.f32 	%f84, [%r349+4];
	shl.b32 	%r350, %r345, 3;
	add.s32 	%r351, %r286, %r350;
	ld.shared.f32 	%f85, [%r351+4];
	setp.lt.f32 	%p107, %f85, %f84;
	selp.u32 	%r352, 1, 0, %p107;
	setp.eq.s32 	%p108, %r346, %r352;
	selp.b32 	%r353, %r347, %r345, %p108;
	// begin inline asm
	bfe.u32 %r262, %r207, %r270, 1;
	// end inline asm
	// begin inline asm
	bfe.u32 %r265, %r207, %r282, 1;
	// end inline asm
	xor.b32  	%r354, %r265, %r262;
	shfl.sync.bfly.b32	%r355|%p109, %r353, 1, 31, -1;
	shl.b32 	%r356, %r355, 3;
	add.s32 	%r357, %r286, %r356;
	ld.shared.f32 	%f86, [%r357+4];
	shl.b32 	%r358, %r353, 3;
	add.s32 	%r359, %r286, %r358;
	ld.shared.f32 	%f87, [%r359+4];
	setp.lt.f32 	%p110, %f87, %f86;
	selp.u32 	%r360, 1, 0, %p110;
	setp.eq.s32 	%p111, %r354, %r360;
	selp.b32 	%r361, %r355, %r353, %p111;
	// begin inline asm
	bfe.u32 %r268, %r207, %r270, 1;
	// end inline asm
	shfl.sync.bfly.b32	%r362|%p112, %r361, 16, 31, -1;
	shl.b32 	%r363, %r362, 3;
	add.s32 	%r364, %r286, %r363;
	ld.shared.f32 	%f88, [%r364+4];
	shl.b32 	%r365, %r361, 3;
	add.s32 	%r366, %r286, %r365;
	ld.shared.f32 	%f89, [%r366+4];
	setp.lt.f32 	%p113, %f89, %f88;
	selp.u32 	%r367, 1, 0, %p113;
	setp.eq.s32 	%p114, %r268, %r367;
	selp.b32 	%r368, %r362, %r361, %p114;
	// begin inline asm
	bfe.u32 %r271, %r207, %r273, 1;
	// end inline asm
	shfl.sync.bfly.b32	%r369|%p115, %r368, 8, 31, -1;
	shl.b32 	%r370, %r369, 3;
	add.s32 	%r371, %r286, %r370;
	ld.shared.f32 	%f90, [%r371+4];
	shl.b32 	%r372, %r368, 3;
	add.s32 	%r373, %r286, %r372;
	ld.shared.f32 	%f91, [%r373+4];
	setp.lt.f32 	%p116, %f91, %f90;
	selp.u32 	%r374, 1, 0, %p116;
	setp.eq.s32 	%p117, %r271, %r374;
	selp.b32 	%r375, %r369, %r368, %p117;
	// begin inline asm
	bfe.u32 %r274, %r207, %r276, 1;
	// end inline asm
	shfl.sync.bfly.b32	%r376|%p118, %r375, 4, 31, -1;
	shl.b32 	%r377, %r376, 3;
	add.s32 	%r378, %r286, %r377;
	ld.shared.f32 	%f92, [%r378+4];
	shl.b32 	%r379, %r375, 3;
	add.s32 	%r380, %r286, %r379;
	ld.shared.f32 	%f93, [%r380+4];
	setp.lt.f32 	%p119, %f93, %f92;
	selp.u32 	%r381, 1, 0, %p119;
	setp.eq.s32 	%p120, %r274, %r381;
	selp.b32 	%r382, %r376, %r375, %p120;
	// begin inline asm
	bfe.u32 %r277, %r207, %r279, 1;
	// end inline asm
	shfl.sync.bfly.b32	%r383|%p121, %r382, 2, 31, -1;
	shl.b32 	%r384, %r383, 3;
	add.s32 	%r385, %r286, %r384;
	ld.shared.f32 	%f94, [%r385+4];
	shl.b32 	%r386, %r382, 3;
	add.s32 	%r387, %r286, %r386;
	ld.shared.f32 	%f95, [%r387+4];
	setp.lt.f32 	%p122, %f95, %f94;
	selp.u32 	%r388, 1, 0, %p122;
	setp.eq.s32 	%p123, %r277, %r388;
	selp.b32 	%r389, %r383, %r382, %p123;
	// begin inline asm
	bfe.u32 %r280, %r207, %r282, 1;
	// end inline asm
	shfl.sync.bfly.b32	%r390|%p124, %r389, 1, 31, -1;
	shl.b32 	%r391, %r390, 3;
	add.s32 	%r392, %r286, %r391;
	ld.shared.f32 	%f96, [%r392+4];
	shl.b32 	%r393, %r389, 3;
	add.s32 	%r394, %r286, %r393;
	ld.shared.f32 	%f97, [%r394+4];
	setp.lt.f32 	%p125, %f97, %f96;
	selp.u32 	%r395, 1, 0, %p125;
	setp.eq.s32 	%p126, %r280, %r395;
	selp.b32 	%r396, %r390, %r389, %p126;
	shl.b32 	%r397, %r95, 3;
	mov.u32 	%r398, _ZZ15fitness_samplesP6InsectjS0_P17curandStateXORWOWiP9warp_dataiE4swap;
	add.s32 	%r92, %r398, %r397;
	shl.b32 	%r399, %r396, 3;
	add.s32 	%r400, %r286, %r399;
	ld.shared.u32 	%r401, [%r400];
	st.shared.u32 	[%r92], %r401;
	ld.shared.f32 	%f98, [%r400+4];
	st.shared.f32 	[%r92+4], %f98;
	bar.warp.sync 	-1;
	bar.sync 	0;
	setp.gt.u32 	%p127, %r95, 15;
	@%p127 bra 	$L__BB7_134;
	ld.shared.f32 	%f99, [%r11+132];
	ld.shared.f32 	%f100, [%r11+4];
	add.f32 	%f101, %f99, %f100;
	st.shared.f32 	[%r11+4], %f101;
$L__BB7_134:
	bar.sync 	0;
	setp.gt.u32 	%p128, %r95, 7;
	@%p128 bra 	$L__BB7_136;
	ld.shared.f32 	%f102, [%r11+68];
	ld.shared.f32 	%f103, [%r11+4];
	add.f32 	%f104, %f102, %f103;
	st.shared.f32 	[%r11+4], %f104;
$L__BB7_136:
	bar.sync 	0;
	setp.gt.u32 	%p129, %r95, 3;
	@%p129 bra 	$L__BB7_138;
	ld.shared.f32 	%f105, [%r11+36];
	ld.shared.f32 	%f106, [%r11+4];
	add.f32 	%f107, %f105, %f106;
	st.shared.f32 	[%r11+4], %f107;
$L__BB7_138:
	bar.sync 	0;
	setp.gt.u32 	%p130, %r95, 1;
	@%p130 bra 	$L__BB7_140;
	ld.shared.f32 	%f108, [%r11+20];
	ld.shared.f32 	%f109, [%r11+4];
	add.f32 	%f110, %f108, %f109;
	st.shared.f32 	[%r11+4], %f110;
$L__BB7_140:
	bar.sync 	0;
	setp.ne.s32 	%p131, %r95, 0;
	@%p131 bra 	$L__BB7_142;
	ld.shared.f32 	%f111, [_ZZ15fitness_samplesP6InsectjS0_P17curandStateXORWOWiP9warp_dataiE6shared+12];
	ld.shared.f32 	%f112, [%r11+4];
	add.f32 	%f113, %f111, %f112;
	st.shared.f32 	[%r11+4], %f113;
$L__BB7_142:
	bar.warp.sync 	-1;
	ld.shared.f32 	%f114, [_ZZ15fitness_samplesP6InsectjS0_P17curandStateXORWOWiP9warp_dataiE6shared+4];
	shr.u32 	%r403, %r2, 5;
	mad.lo.s32 	%r404, %r403, %r1, %r96;
	mul.wide.u32 	%rd18, %r404, 20;
	add.s64 	%rd19, %rd1, %rd18;
	st.global.f32 	[%rd19], %f114;
	ld.shared.u32 	%r405, [_ZZ15fitness_samplesP6InsectjS0_P17curandStateXORWOWiP9warp_dataiE6shared+248];
	st.global.u32 	[%rd19+4], %r405;
	ld.shared.f32 	%f115, [_ZZ15fitness_samplesP6InsectjS0_P17curandStateXORWOWiP9warp_dataiE6shared+252];
	st.global.f32 	[%rd19+8], %f115;
	shr.u32 	%r406, %r453, 2;
	xor.b32  	%r407, %r406, %r453;
	shl.b32 	%r408, %r452, 4;
	shl.b32 	%r409, %r407, 1;
	xor.b32  	%r410, %r408, %r409;
	xor.b32  	%r411, %r410, %r452;
	xor.b32  	%r412, %r411, %r407;
	add.s32 	%r413, %r454, %r412;
	add.s32 	%r414, %r413, 362437;
	cvt.rn.f32.u32 	%f116, %r414;
	fma.rn.f32 	%f117, %f116, 0f2F800000, 0f2F000000;
	mul.f32 	%f118, %f117, %f114;
	mul.f32 	%f119, %f118, 0f42C80000;
	setp.gt.f32 	%p132, %f119, 0f00000000;
	ld.shared.f32 	%f120, [_ZZ15fitness_samplesP6InsectjS0_P17curandStateXORWOWiP9warp_dataiE4swap+12];
	mul.f32 	%f121, %f120, 0f42C80000;
	setp.lt.f32 	%p133, %f119, %f121;
	and.pred  	%p134, %p132, %p133;
	mov.b32 	%r480, 1;
	@%p134 bra 	$L__BB7_202;
	add.f32 	%f3, %f121, 0f00000000;
	setp.leu.f32 	%p135, %f119, %f121;
	ld.shared.f32 	%f4, [_ZZ15fitness_samplesP6InsectjS0_P17curandStateXORWOWiP9warp_dataiE4swap+20];
	@%p135 bra 	$L__BB7_145;
	fma.rn.f32 	%f122, %f4, 0f42C80000, %f3;
	setp.lt.f32 	%p136, %f119, %f122;
	mov.b32 	%r480, 2;
	@%p136 bra 	$L__BB7_202;
$L__BB7_145:
	fma.rn.f32 	%f5, %f4, 0f42C80000, %f3;
	setp.leu.f32 	%p137, %f119, %f5;
	ld.shared.f32 	%f6, [_ZZ15fitness_samplesP6InsectjS0_P17curandStateXORWOWiP9warp_dataiE4swap+28];
	@%p137 bra 	$L__BB7_147;
	fma.rn.f32 	%f123, %f6, 0f42C80000, %f5;
	setp.lt.f32 	%p138, %f119, %f123;
	mov.b32 	%r480, 3;
	@%p138 bra 	$L__BB7_202;
$L__BB7_147:
	fma.rn.f32 	%f7, %f6, 0f42C80000, %f5;
	setp.leu.f32 	%p139, %f119, %f7;
	ld.shared.f32 	%f8, [_ZZ15fitness_samplesP6InsectjS0_P17curandStateXORWOWiP9warp_dataiE4swap+36];
	@%p139 bra 	$L__BB7_149;
	fma.rn.f32 	%f124, %f8, 0f42C80000, %f7;
	setp.lt.f32 	%p140, %f119, %f124;
	mov.b32 	%r480, 4;
	@%p140 bra 	$L__BB7_202;
$L__BB7_149:
	fma.rn.f32 	%f9, %f8, 0f42C80000, %f7;
	setp.leu.f32 	%p141, %f119, %f9;
	ld.shared.f32 	%f10, [_ZZ15fitness_samplesP6InsectjS0_P17curandStateXORWOWiP9warp_dataiE4swap+44];
	@%p141 bra 	$L__BB7_151;
	fma.rn.f32 	%f125, %f10, 0f42C80000, %f9;
	setp.lt.f32 	%p142, %f119, %f125;
	mov.b32 	%r480, 5;
	@%p142 bra 	$L__BB7_202;
$L__BB7_151:
	fma.rn.f32 	%f11, %f10, 0f42C80000, %f9;
	setp.leu.f32 	%p143, %f119, %f11;
	ld.shared.f32 	%f12, [_ZZ15fitness_samplesP6InsectjS0_P17curandStateXORWOWiP9warp_dataiE4swap+52];
	@%p143 bra 	$L__BB7_153;
	fma.rn.f32 	%f126, %f12, 0f42C80000, %f11;
	setp.lt.f32 	%p144, %f119, %f126;
	mov.b32 	%r480, 6;
	@%p144 bra 	$L__BB7_202;
$L__BB7_153:
	fma.rn.f32 	%f13, %f12, 0f42C80000, %f11;
	setp.leu.f32 	%p145, %f119, %f13;
	ld.shared.f32 	%f14, [_ZZ15fitness_samplesP6InsectjS0_P17curandStateXORWOWiP9warp_dataiE4swap+60];
	@%p145 bra 	$L__BB7_155;
	fma.rn.f32 	%f127, %f14, 0f42C80000, %f13;
	setp.lt.f32 	%p146, %f119, %f127;
	mov.b32 	%r480, 7;
	@%p146 bra 	$L__BB7_202;
$L__BB7_155:
	fma.rn.f32 	%f15, %f14, 0f42C80000, %f13;
	setp.leu.f32 	%p147, %f119, %f15;
	ld.shared.f32 	%f16, [_ZZ15fitness_samplesP6InsectjS0_P17curandStateXORWOWiP9warp_dataiE4swap+68];
	@%p147 bra 	$L__BB7_157;
	fma.rn.f32 	%f128, %f16, 0f42C80000, %f15;
	setp.lt.f32 	%p148, %f119, %f128;
	mov.b32 	%r480, 8;
	@%p148 bra 	$L__BB7_202;
$L__BB7_157:
	fma.rn.f32 	%f17, %f16, 0f42C80000, %f15;
	setp.leu.f32 	%p149, %f119, %f17;
	ld.shared.f32 	%f18, [_ZZ15fitness_samplesP6InsectjS0_P17curandStateXORWOWiP9warp_dataiE4swap+76];
	@%p149 bra 	$L__BB7_159;
	fma.rn.f32 	%f129, %f18, 0f42C80000, %f17;
	setp.lt.f32 	%p150, %f119, %f129;
	mov.b32 	%r480, 9;
	@%p150 bra 	$L__BB7_202;
$L__BB7_159:
	fma.rn.f32 	%f19, %f18, 0f42C80000, %f17;
	setp.leu.f32 	%p151, %f119, %f19;
	ld.shared.f32 	%f20, [_ZZ15fitness_samplesP6InsectjS0_P17curandStateXORWOWiP9warp_dataiE4swap+84];
	@%p151 bra 	$L__BB7_161;
	fma.rn.f32 	%f130, %f20, 0f42C80000, %f19;
	setp.lt.f32 	%p152, %f119, %f130;
	mov.b32 	%r480, 10;
	@%p152 bra 	$L__BB7_202;
$L__BB7_161:
	fma.rn.f32 	%f21, %f20, 0f42C80000, %f19;
	setp.leu.f32 	%p153, %f119, %f21;
	ld.shared.f32 	%f22, [_ZZ15fitness_samplesP6InsectjS0_P17curandStateXORWOWiP9warp_dataiE4swap+92];
	@%p153 bra 	$L__BB7_163;
	fma.rn.f32 	%f131, %f22, 0f42C80000, %f21;
	setp.lt.f32 	%p154, %f119, %f131;
	mov.b32 	%r480, 11;
	@%p154 bra 	$L__BB7_202;
$L__BB7_163:
	fma.rn.f32 	%f23, %f22, 0f42C80000, %f21;
	setp.leu.f32 	%p155, %f119, %f23;
	ld.shared.f32 	%f24, [_ZZ15fitness_samplesP6InsectjS0_P17curandStateXORWOWiP9warp_dataiE4swap+100];
	@%p155 bra 	$L__BB7_165;
	fma.rn.f32 	%f132, %f24, 0f42C80000, %f23;
	setp.lt.f32 	%p156, %f119, %f132;
	mov.b32 	%r480, 12;
	@%p156 bra 	$L__BB7_202;
$L__BB7_165:
	fma.rn.f32 	%f25, %f24, 0f42C80000, %f23;
	setp.leu.f32 	%p157, %f119, %f25;
	ld.shared.f32 	%f26, [_ZZ15fitness_samplesP6InsectjS0_P17curandStateXORWOWiP9warp_dataiE4swap+108];
	@%p157 bra 	$L__BB7_167;
	fma.rn.f32 	%f133, %f26, 0f42C80000, %f25;
	setp.lt.f32 	%p158, %f119, %f133;
	mov.b32 	%r480, 13;
	@%p158 bra 	$L__BB7_202;
$L__BB7_167:
	fma.rn.f32 	%f27, %f26, 0f42C80000, %f25;
	setp.leu.f32 	%p159, %f119, %f27;
	ld.shared.f32 	%f28, [_ZZ15fitness_samplesP6InsectjS0_P17curandStateXORWOWiP9warp_dataiE4swap+116];
	@%p159 bra 	$L__BB7_169;
	fma.rn.f32 	%f134, %f28, 0f42C80000, %f27;
	setp.lt.f32 	%p160, %f119, %f134;
	mov.b32 	%r480, 14;
	@%p160 bra 	$L__BB7_202;
$L__BB7_169:
	fma.rn.f32 	%f29, %f28, 0f42C80000, %f27;
	setp.leu.f32 	%p161, %f119, %f29;
	ld.shared.f32 	%f30, [_ZZ15fitness_samplesP6InsectjS0_P17curandStateXORWOWiP9warp_dataiE4swap+124];
	@%p161 bra 	$L__BB7_171;
	fma.rn.f32 	%f135, %f30, 0f42C80000, %f29;
	setp.lt.f32 	%p162, %f119, %f135;
	mov.b32 	%r480, 15;
	@%p162 bra 	$L__BB7_202;
$L__BB7_171:
	fma.rn.f32 	%f31, %f30, 0f42C80000, %f29;
	setp.leu.f32 	%p163, %f119, %f31;
	ld.shared.f32 	%f32, [_ZZ15fitness_samplesP6InsectjS0_P17curandStateXORWOWiP9warp_dataiE4swap+132];
	@%p163 bra 	$L__BB7_173;
	fma.rn.f32 	%f136, %f32, 0f42C80000, %f31;
	setp.lt.f32 	%p164, %f119, %f136;
	mov.b32 	%r480, 16;
	@%p164 bra 	$L__BB7_202;
$L__BB7_173:
	fma.rn.f32 	%f33, %f32, 0f42C80000, %f31;
	setp.leu.f32 	%p165, %f119, %f33;
	ld.shared.f32 	%f34, [_ZZ15fitness_samplesP6InsectjS0_P17curandStateXORWOWiP9warp_dataiE4swap+140];
	@%p165 bra 	$L__BB7_175;
	fma.rn.f32 	%f137, %f34, 0f42C80000, %f33;
	setp.lt.f32 	%p166, %f119, %f137;
	mov.b32 	%r480, 17;
	@%p166 bra 	$L__BB7_202;
$L__BB7_175:
	fma.rn.f32 	%f35, %f34, 0f42C80000, %f33;
	setp.leu.f32 	%p167, %f119, %f35;
	ld.shared.f32 	%f36, [_ZZ15fitness_samplesP6InsectjS0_P17curandStateXORWOWiP9warp_dataiE4swap+148];
	@%p167 bra 	$L__BB7_177;
	fma.rn.f32 	%f138, %f36, 0f42C80000, %f35;
	setp.lt.f32 	%p168, %f119, %f138;
	mov.b32 	%r480, 18;
	@%p168 bra 	$L__BB7_202;
$L__BB7_177:
	fma.rn.f32 	%f37, %f36, 0f42C80000, %f35;
	setp.leu.f32 	%p169, %f119, %f37;
	ld.shared.f32 	%f38, [_ZZ15fitness_samplesP6InsectjS0_P17curandStateXORWOWiP9warp_dataiE4swap+156];
	@%p169 bra 	$L__BB7_179;
	fma.rn.f32 	%f139, %f38, 0f42C80000, %f37;
	setp.lt.f32 	%p170, %f119, %f139;
	mov.b32 	%r480, 19;
	@%p170 bra 	$L__BB7_202;
$L__BB7_179:
	fma.rn.f32 	%f39, %f38, 0f42C80000, %f37;
	setp.leu.f32 	%p171, %f119, %f39;
	ld.shared.f32 	%f40, [_ZZ15fitness_samplesP6InsectjS0_P17curandStateXORWOWiP9warp_dataiE4swap+164];
	@%p171 bra 	$L__BB7_181;
	fma.rn.f32 	%f140, %f40, 0f42C80000, %f39;
	setp.lt.f32 	%p172, %f119, %f140;
	mov.b32 	%r480, 20;
	@%p172 bra 	$L__BB7_202;
$L__BB7_181:
	fma.rn.f32 	%f41, %f40, 0f42C80000, %f39;
	setp.leu.f32 	%p173, %f119, %f41;
	ld.shared.f32 	%f42, [_ZZ15fitness_samplesP6InsectjS0_P17curandStateXORWOWiP9warp_dataiE4swap+172];
	@%p173 bra 	$L__BB7_183;
	fma.rn.f32 	%f141, %f42, 0f42C80000, %f41;
	setp.lt.f32 	%p174, %f119, %f141;
	mov.b32 	%r480, 21;
	@%p174 bra 	$L__BB7_202;
$L__BB7_183:
	fma.rn.f32 	%f43, %f42, 0f42C80000, %f41;
	setp.leu.f32 	%p175, %f119, %f43;
	ld.shared.f32 	%f44, [_ZZ15fitness_samplesP6InsectjS0_P17curandStateXORWOWiP9warp_dataiE4swap+180];
	@%p175 bra 	$L__BB7_185;
	fma.rn.f32 	%f142, %f44, 0f42C80000, %f43;
	setp.lt.f32 	%p176, %f119, %f142;
	mov.b32 	%r480, 22;
	@%p176 bra 	$L__BB7_202;
$L__BB7_185:
	fma.rn.f32 	%f45, %f44, 0f42C80000, %f43;
	setp.leu.f32 	%p177, %f119, %f45;
	ld.shared.f32 	%f46, [_ZZ15fitness_samplesP6InsectjS0_P17curandStateXORWOWiP9warp_dataiE4swap+188];
	@%p177 bra 	$L__BB7_187;
	fma.rn.f32 	%f143, %f46, 0f42C80000, %f45;
	setp.lt.f32 	%p178, %f119, %f143;
	mov.b32 	%r480, 23;
	@%p178 bra 	$L__BB7_202;
$L__BB7_187:
	fma.rn.f32 	%f47, %f46, 0f42C80000, %f45;
	setp.leu.f32 	%p179, %f119, %f47;
	ld.shared.f32 	%f48, [_ZZ15fitness_samplesP6InsectjS0_P17curandStateXORWOWiP9warp_dataiE4swap+196];
	@%p179 bra 	$L__BB7_189;
	fma.rn.f32 	%f144, %f48, 0f42C80000, %f47;
	setp.lt.f32 	%p180, %f119, %f144;
	mov.b32 	%r480, 24;
	@%p180 bra 	$L__BB7_202;
$L__BB7_189:
	fma.rn.f32 	%f49, %f48, 0f42C80000, %f47;
	setp.leu.f32 	%p181, %f119, %f49;
	ld.shared.f32 	%f50, [_ZZ15fitness_samplesP6InsectjS0_P17curandStateXORWOWiP9warp_dataiE4swap+204];
	@%p181 bra 	$L__BB7_191;
	fma.rn.f32 	%f145, %f50, 0f42C80000, %f49;
	setp.lt.f32 	%p182, %f119, %f145;
	mov.b32 	%r480, 25;
	@%p182 bra 	$L__BB7_202;
$L__BB7_191:
	fma.rn.f32 	%f51, %f50, 0f42C80000, %f49;
	setp.leu.f32 	%p183, %f119, %f51;
	ld.shared.f32 	%f52, [_ZZ15fitness_samplesP6InsectjS0_P17curandStateXORWOWiP9warp_dataiE4swap+212];
	@%p183 bra 	$L__BB7_193;
	fma.rn.f32 	%f146, %f52, 0f42C80000, %f51;
	setp.lt.f32 	%p184, %f119, %f146;
	mov.b32 	%r480, 26;
	@%p184 bra 	$L__BB7_202;
$L__BB7_193:
	fma.rn.f32 	%f53, %f52, 0f42C80000, %f51;
	setp.leu.f32 	%p185, %f119, %f53;
	ld.shared.f32 	%f54, [_ZZ15fitness_samplesP6InsectjS0_P17curandStateXORWOWiP9warp_dataiE4swap+220];
	@%p185 bra 	$L__BB7_195;
	fma.rn.f32 	%f147, %f54, 0f42C80000, %f53;
	setp.lt.f32 	%p186, %f119, %f147;
	mov.b32 	%r480, 27;
	@%p186 bra 	$L__BB7_202;
$L__BB7_195:
	fma.rn.f32 	%f55, %f54, 0f42C80000, %f53;
	setp.leu.f32 	%p187, %f119, %f55;
	ld.shared.f32 	%f56, [_ZZ15fitness_samplesP6InsectjS0_P17curandStateXORWOWiP9warp_dataiE4swap+228];
	@%p187 bra 	$L__BB7_197;
	fma.rn.f32 	%f148, %f56, 0f42C80000, %f55;
	setp.lt.f32 	%p188, %f119, %f148;
	mov.b32 	%r480, 28;
	@%p188 bra 	$L__BB7_202;
$L__BB7_197:
	fma.rn.f32 	%f57, %f56, 0f42C80000, %f55;
	setp.leu.f32 	%p189, %f119, %f57;
	ld.shared.f32 	%f58, [_ZZ15fitness_samplesP6InsectjS0_P17curandStateXORWOWiP9warp_dataiE4swap+236];
	@%p189 bra 	$L__BB7_199;
	fma.rn.f32 	%f149, %f58, 0f42C80000, %f57;
	setp.lt.f32 	%p190, %f119, %f149;
	mov.b32 	%r480, 29;
	@%p190 bra 	$L__BB7_202;
$L__BB7_199:
	fma.rn.f32 	%f59, %f58, 0f42C80000, %f57;
	setp.leu.f32 	%p191, %f119, %f59;
	@%p191 bra 	$L__BB7_201;
	ld.shared.f32 	%f150, [_ZZ15fitness_samplesP6InsectjS0_P17curandStateXORWOWiP9warp_dataiE4swap+244];
	fma.rn.f32 	%f151, %f150, 0f42C80000, %f59;
	setp.lt.f32 	%p192, %f119, %f151;
	mov.b32 	%r480, 30;
	@%p192 bra 	$L__BB7_202;
$L__BB7_201:
	mov.b32 	%r480, 31;
$L__BB7_202:
	cvta.to.global.u64 	%rd20, %rd4;
	bar.warp.sync 	-1;
	ld.shared.u16 	%r445, [%r92+2];
	shl.b32 	%r446, %r445, 16;
	shl.b32 	%r447, %r480, 3;
	add.s32 	%r449, %r398, %r447;
	ld.shared.u16 	%r450, [%r449];
	or.b32  	%r451, %r450, %r446;
	st.shared.u32 	[%r11], %r451;
	st.shared.u32 	[%r92], %r451;
	mul.wide.u32 	%rd21, %r5, 8;
	add.s64 	%rd22, %rd20, %rd21;
	st.global.u32 	[%rd22], %r451;
	ld.shared.f32 	%f152, [%r92+4];
	st.global.f32 	[%rd22+4], %f152;
	st.global.u32 	[%rd2], %r451;
	ld.global.f32 	%f153, [%rd22+4];
	st.global.f32 	[%rd2+4], %f153;
	ret;

}


// ===== COMPILED SASS (sm_100) =====

	.target	sm_100

	.elftype	@"ET_EXEC"


//--------------------- .note.nv.tkinfo           --------------------------
	.section	.note.nv.tkinfo,"",@"SHT_NOTE"
	.sectionflags	@"SHF_NOTE_NV_TKINFO"
	.tkinfo
        /*0018*/ 	.word	0x00000002
        /*0030*/ 	.string	""
        /*0030*/ 	.string	"ptxas"
        /*0030*/ 	.string	"Cuda compilation tools, release 13.0, V13.0.88"
        /*0030*/ 	.string	"Build cuda_13.0.r13.0/compiler.36424714_0"
        /*0030*/ 	.string	"-arch sm_100 -m 64 "



//--------------------- .note.nv.cuinfo           --------------------------
	.section	.note.nv.cuinfo,"",@"SHT_NOTE"
	.sectionflags	@"SHF_NOTE_NV_CUINFO"
        /*0018*/ 	.short	0x0002
        /*001a*/ 	.short	0x0064
        /*001c*/ 	.short	0x0082
	.zero		2


//--------------------- .nv.info                  --------------------------
	.section	.nv.info,"",@"SHT_CUDA_INFO"
	.align	4


	//----- nvinfo : EIATTR_REGCOUNT
	.align		4
        /*0000*/ 	.byte	0x04, 0x2f
        /*0002*/ 	.short	(.L_10 - .L_9)
	.align		4
.L_9:
        /*0004*/ 	.word	index@(_Z3addiPfS_)
        /*0008*/ 	.word	0x00000012


	//----- nvinfo : EIATTR_FRAME_SIZE
	.align		4
.L_10:
        /*000c*/ 	.byte	0x04, 0x11
        /*000e*/ 	.short	(.L_12 - .L_11)
	.align		4
.L_11:
        /*0010*/ 	.word	index@(_Z3addiPfS_)
        /*0014*/ 	.word	0x00000000


	//----- nvinfo : EIATTR_REGCOUNT
	.align		4
.L_12:
        /*0018*/ 	.byte	0x04, 0x2f
        /*001a*/ 	.short	(.L_14 - .L_13)
	.align		4
.L_13:
        /*001c*/ 	.word	index@(_Z9vectorAddPKfS0_Pfi)
        /*0020*/ 	.word	0x0000000c


	//----- nvinfo : EIATTR_FRAME_SIZE
	.align		4
.L_14:
        /*0024*/ 	.byte	0x04, 0x11
        /*0026*/ 	.short	(.L_16 - .L_15)
	.align		4
.L_15:
        /*0028*/ 	.word	index@(_Z9vectorAddPKfS0_Pfi)
        /*002c*/ 	.word	0x00000000


	//----- nvinfo : EIATTR_REGCOUNT
	.align		4
.L_16:
        /*0030*/ 	.byte	0x04, 0x2f
        /*0032*/ 	.short	(.L_18 - .L_17)
	.align		4
.L_17:
        /*0034*/ 	.word	index@(_Z26device_reduce_block_atomicPfS_i)
        /*0038*/ 	.word	0x0000000e


	//----- nvinfo : EIATTR_FRAME_SIZE
	.align		4
.L_18:
        /*003c*/ 	.byte	0x04, 0x11
        /*003e*/ 	.short	(.L_20 - .L_19)
	.align		4
.L_19:
        /*0040*/ 	.word	index@(_Z26device_reduce_block_atomicPfS_i)
        /*0044*/ 	.word	0x00000000


	//----- nvinfo : EIATTR_REGCOUNT
	.align		4
.L_20:
        /*0048*/ 	.byte	0x04, 0x2f
        /*004a*/ 	.short	(.L_22 - .L_21)
	.align		4
.L_21:
        /*004c*/ 	.word	index@(_Z16device_sort_warpPfS_i)
        /*0050*/ 	.word	0x00000018


	//----- nvinfo : EIATTR_FRAME_SIZE
	.align		4
.L_22:
        /*0054*/ 	.byte	0x04, 0x11
        /*0056*/ 	.short	(.L_24 - .L_23)
	.align		4
.L_23:
        /*0058*/ 	.word	index@(_Z16device_sort_warpPfS_i)
        /*005c*/ 	.word	0x00000000


	//----- nvinfo : EIATTR_REGCOUNT
	.align		4
.L_24:
        /*0060*/ 	.byte	0x04, 0x2f
        /*0062*/ 	.short	(.L_26 - .L_25)
	.align		4
.L_25:
        /*0064*/ 	.word	index@(_Z18device_sort_warp_2PfS_i)
        /*0068*/ 	.word	0x00000010


	//----- nvinfo : EIATTR_FRAME_SIZE
	.align		4
.L_26:
        /*006c*/ 	.byte	0x04, 0x11
        /*006e*/ 	.short	(.L_28 - .L_27)
	.align		4
.L_27:
        /*0070*/ 	.word	index@(_Z18device_sort_warp_2PfS_i)
        /*0074*/ 	.word	0x00000000


	//----- nvinfo : EIATTR_REGCOUNT
	.align		4
.L_28:
        /*0078*/ 	.byte	0x04, 0x2f
        /*007a*/ 	.short	(.L_30 - .L_29)
	.align		4
.L_29:
        /*007c*/ 	.word	index@(_Z18device_sort_warp_3PfS_i)
        /*0080*/ 	.word	0x0000000f


	//----- nvinfo : EIATTR_FRAME_SIZE
	.align		4
.L_30:
        /*0084*/ 	.byte	0x04, 0x11
        /*0086*/ 	.short	(.L_32 - .L_31)
	.align		4
.L_31:
        /*0088*/ 	.word	index@(_Z18device_sort_warp_3PfS_i)
        /*008c*/ 	.word	0x00000000


	//----- nvinfo : EIATTR_REGCOUNT
	.align		4
.L_32:
        /*0090*/ 	.byte	0x04, 0x2f
        /*0092*/ 	.short	(.L_34 - .L_33)
	.align		4
.L_33:
        /*0094*/ 	.word	index@(_Z7initRNGP17curandStateXORWOWPf)
        /*0098*/ 	.word	0x0000001f


	//----- nvinfo : EIATTR_FRAME_SIZE
	.align		4
.L_34:
        /*009c*/ 	.byte	0x04, 0x11
        /*009e*/ 	.short	(.L_36 - .L_35)
	.align		4
.L_35:
        /*00a0*/ 	.word	index@(_Z7initRNGP17curandStateXORWOWPf)
        /*00a4*/ 	.word	0x00000000


	//----- nvinfo : EIATTR_REGCOUNT
	.align		4
.L_36:
        /*00a8*/ 	.byte	0x04, 0x2f
        /*00aa*/ 	.short	(.L_38 - .L_37)
	.align		4
.L_37:
        /*00ac*/ 	.word	index@(_Z15fitness_samplesP6InsectjS0_P17curandStateXORWOWiP9warp_datai)
        /*00b0*/ 	.word	0x00000019


	//----- nvinfo : EIATTR_FRAME_SIZE
	.align		4
.L_38:
        /*00b4*/ 	.byte	0x04, 0x11
        /*00b6*/ 	.short	(.L_40 - .L_39)
	.align		4
.L_39:
        /*00b8*/ 	.word	index@($__internal_0_$__cuda_sm3x_div_rn_noftz_f32_slowpath)
        /*00bc*/ 	.word	0x00000080


	//----- nvinfo : EIATTR_FRAME_SIZE
	.align		4
.L_40:
        /*00c0*/ 	.byte	0x04, 0x11
        /*00c2*/ 	.short	(.L_42 - .L_41)
	.align		4
.L_41:
        /*00c4*/ 	.word	index@(_Z15fitness_samplesP6InsectjS0_P17curandStateXORWOWiP9warp_datai)
        /*00c8*/ 	.word	0x00000080


	//----- nvinfo : EIATTR_MIN_STACK_SIZE
	.align		4
.L_42:
        /*00cc*/ 	.byte	0x04, 0x12
        /*00ce*/ 	.short	(.L_44 - .L_43)
	.align		4
.L_43:
        /*00d0*/ 	.word	index@(_Z15fitness_samplesP6InsectjS0_P17curandStateXORWOWiP9warp_datai)
        /*00d4*/ 	.word	0x00000080


	//----- nvinfo : EIATTR_MIN_STACK_SIZE
	.align		4
.L_44:
        /*00d8*/ 	.byte	0x04, 0x12
        /*00da*/ 	.short	(.L_46 - .L_45)
	.align		4
.L_45:
        /*00dc*/ 	.word	index@(_Z7initRNGP17curandStateXORWOWPf)
        /*00e0*/ 	.word	0x00000000


	//----- nvinfo : EIATTR_MIN_STACK_SIZE
	.align		4
.L_46:
        /*00e4*/ 	.byte	0x04, 0x12
        /*00e6*/ 	.short	(.L_48 - .L_47)
	.align		4
.L_47:
        /*00e8*/ 	.word	index@(_Z18device_sort_warp_3PfS_i)
        /*00ec*/ 	.word	0x00000000


	//----- nvinfo : EIATTR_MIN_STACK_SIZE
	.align		4
.L_48:
        /*00f0*/ 	.byte	0x04, 0x12
        /*00f2*/ 	.short	(.L_50 - .L_49)
	.align		4
.L_49:
        /*00f4*/ 	.word	index@(_Z18device_sort_warp_2PfS_i)
        /*00f8*/ 	.word	0x00000000


	//----- nvinfo : EIATTR_MIN_STACK_SIZE
	.align		4
.L_50:
        /*00fc*/ 	.byte	0x04, 0x12
        /*00fe*/ 	.short	(.L_52 - .L_51)
	.align		4
.L_51:
        /*0100*/ 	.word	index@(_Z16device_sort_warpPfS_i)
        /*0104*/ 	.word	0x00000000


	//----- nvinfo : EIATTR_MIN_STACK_SIZE
	.align		4
.L_52:
        /*0108*/ 	.byte	0x04, 0x12
        /*010a*/ 	.short	(.L_54 - .L_53)
	.align		4
.L_53:
        /*010c*/ 	.word	index@(_Z26device_reduce_block_atomicPfS_i)
        /*0110*/ 	.word	0x00000000


	//----- nvinfo : EIATTR_MIN_STACK_SIZE
	.align		4
.L_54:
        /*0114*/ 	.byte	0x04, 0x12
        /*0116*/ 	.short	(.L_56 - .L_55)
	.align		4
.L_55:
        /*0118*/ 	.word	index@(_Z9vectorAddPKfS0_Pfi)
        /*011c*/ 	.word	0x00000000


	//----- nvinfo : EIATTR_MIN_STACK_SIZE
	.align		4
.L_56:
        /*0120*/ 	.byte	0x04, 0x12
        /*0122*/ 	.short	(.L_58 - .L_57)
	.align		4
.L_57:
        /*0124*/ 	.word	index@(_Z3addiPfS_)
        /*0128*/ 	.word	0x00000000
.L_58:


//--------------------- .nv.compat                --------------------------
	.section	.nv.compat,"",@"SHT_CUDA_COMPAT_INFO"
	.align	4
        /*0000*/ 	.byte	0x02, 0x09, 0x00, 0x00, 0x02, 0x02, 0x01, 0x00, 0x02, 0x05, 0x05, 0x00, 0x03, 0x07, 0x01, 0x01
        /*0010*/ 	.byte	0x02, 0x03, 0x00, 0x00, 0x02, 0x06, 0x01, 0x00, 0x04, 0x0b, 0x08, 0x00, 0x01, 0x00, 0x00, 0x00
        /*0020*/ 	.byte	0x00, 0x00, 0x00, 0x00


//--------------------- .nv.info._Z15fitness_samplesP6InsectjS0_P17curandStateXORWOWiP9warp_datai --------------------------
	.section	.nv.info._Z15fitness_samplesP6InsectjS0_P17curandStateXORWOWiP9warp_datai,"",@"SHT_CUDA_INFO"
	.sectionflags	@""
	.align	4


	//----- nvinfo : EIATTR_CUDA_API_VERSION
	.align		4
        /*0000*/ 	.byte	0x04, 0x37
        /*0002*/ 	.short	(.L_60 - .L_59)
.L_59:
        /*0004*/ 	.word	0x00000082


	//----- nvinfo : EIATTR_KPARAM_INFO
	.align		4
.L_60:
        /*0008*/ 	.byte	0x04, 0x17
        /*000a*/ 	.short	(.L_62 - .L_61)
.L_61:
        /*000c*/ 	.word	0x00000000
        /*0010*/ 	.short	0x0006
        /*0012*/ 	.short	0x0030
        /*0014*/ 	.byte	0x00, 0xf0, 0x11, 0x00


	//----- nvinfo : EIATTR_KPARAM_INFO
	.align		4
.L_62:
        /*0018*/ 	.byte	0x04, 0x17
        /*001a*/ 	.short	(.L_64 - .L_63)
.L_63:
        /*001c*/ 	.word	0x00000000
        /*0020*/ 	.short	0x0005
        /*0022*/ 	.short	0x0028
        /*0024*/ 	.byte	0x00, 0xf5, 0x21, 0x00


	//----- nvinfo : EIATTR_KPARAM_INFO
	.align		4
.L_64:
        /*0028*/ 	.byte	0x04, 0x17
        /*002a*/ 	.short	(.L_66 - .L_65)
.L_65:
        /*002c*/ 	.word	0x00000000
        /*0030*/ 	.short	0x0004
        /*0032*/ 	.short	0x0020
        /*0034*/ 	.byte	0x00, 0xf0, 0x11, 0x00


	//----- nvinfo : EIATTR_KPARAM_INFO
	.align		4
.L_66:
        /*0038*/ 	.byte	0x04, 0x17
        /*003a*/ 	.short	(.L_68 - .L_67)
.L_67:
        /*003c*/ 	.word	0x00000000
        /*0040*/ 	.short	0x0003
        /*0042*/ 	.short	0x0018
        /*0044*/ 	.byte	0x00, 0xf5, 0x21, 0x00


	//----- nvinfo : EIATTR_KPARAM_INFO
	.align		4
.L_68:
        /*0048*/ 	.byte	0x04, 0x17
        /*004a*/ 	.short	(.L_70 - .L_69)
.L_69:
        /*004c*/ 	.word	0x00000000
        /*0050*/ 	.short	0x0002
        /*0052*/ 	.short	0x0010
        /*0054*/ 	.byte	0x00, 0xf5, 0x21, 0x00


	//----- nvinfo : EIATTR_KPARAM_INFO
	.align		4
.L_70:
        /*0058*/ 	.byte	0x04, 0x17
        /*005a*/ 	.short	(.L_72 - .L_71)
.L_71:
        /*005c*/ 	.word	0x00000000
        /*0060*/ 	.short	0x0001
        /*0062*/ 	.short	0x0008
        /*0064*/ 	.byte	0x00, 0xf0, 0x11, 0x00


	//----- nvinfo : EIATTR_KPARAM_INFO
	.align		4
.L_72:
        /*0068*/ 	.byte	0x04, 0x17
        /*006a*/ 	.short	(.L_74 - .L_73)
.L_73:
        /*006c*/ 	.word	0x00000000
        /*0070*/ 	.short	0x0000
        /*0072*/ 	.short	0x0000
        /*0074*/ 	.byte	0x00, 0xf5, 0x21, 0x00


	//----- nvinfo : EIATTR_SPARSE_MMA_MASK
	.align		4
.L_74:
        /*0078*/ 	.byte	0x03, 0x50
        /*007a*/ 	.short	0x0000


	//----- nvinfo : EIATTR_MAXREG_COUNT
	.align		4
        /*007c*/ 	.byte	0x03, 0x1b
        /*007e*/ 	.short	0x00ff


	//----- nvinfo : EIATTR_NUM_BARRIERS
	.align		4
        /*0080*/ 	.byte	0x02, 0x4c
        /*0082*/ 	.byte	0x01
	.zero		1


	//----- nvinfo : EIATTR_MERCURY_ISA_VERSION
	.align		4
        /*0084*/ 	.byte	0x03, 0x5f
        /*0086*/ 	.short	0x0101


	//----- nvinfo : EIATTR_COOP_GROUP_MASK_REGIDS
	.align		4
        /*0088*/ 	.byte	0x04, 0x29
        /*008a*/ 	.short	(.L_76 - .L_75)


	//   ....[0]....
.L_75:
        /*008c*/ 	.word	0xffffffff


	//   ....[1]....
        /*0090*/ 	.word	0xffffffff


	//   ....[2]....
        /*0094*/ 	.word	0xffffffff


	//   ....[3]....
        /*0098*/ 	.word	0xffffffff


	//   ....[4]....
        /*009c*/ 	.word	0xffffffff


	//   ....[5]....
        /*00a0*/ 	.word	0xffffffff


	//   ....[6]....
        /*00a4*/ 	.word	0xffffffff


	//   ....[7]....
        /*00a8*/ 	.word	0xffffffff


	//   ....[8]....
        /*00ac*/ 	.word	0xffffffff


	//   ....[9]....
        /*00b0*/ 	.word	0xffffffff


	//   ....[10]....
        /*00b4*/ 	.word	0xffffffff


	//   ....[11]....
        /*00b8*/ 	.word	0xffffffff


	//   ....[12]....
        /*00bc*/ 	.word	0xffffffff


	//   ....[13]....
        /*00c0*/ 	.word	0xffffffff


	//   ....[14]....
        /*00c4*/ 	.word	0xffffffff


	//   ....[15]....
        /*00c8*/ 	.word	0xffffffff


	//   ....[16]....
        /*00cc*/ 	.word	0xffffffff


	//   ....[17]....
        /*00d0*/ 	.word	0xffffffff


	//   ....[18]....
        /*00d4*/ 	.word	0xffffffff


	//   ....[19]....
        /*00d8*/ 	.word	0xffffffff


	//   ....[20]....
        /*00dc*/ 	.word	0xffffffff


	//----- nvinfo : EIATTR_COOP_GROUP_INSTR_OFFSETS
	.align		4
.L_76:
        /*00e0*/ 	.byte	0x04, 0x28
        /*00e2*/ 	.short	(.L_78 - .L_77)


	//   ....[0]....
.L_77:
        /*00e4*/ 	.word	0x000003a0


	//   ....[1]....
        /*00e8*/ 	.word	0x000017b0


	//   ....[2]....
        /*00ec*/ 	.word	0x000019f0


	//   ....[3]....
        /*00f0*/ 	.word	0x00001a70


	//   ....[4]....
        /*00f4*/ 	.word	0x00001b60


	//   ....[5]....
        /*00f8*/ 	.word	0x00001c10


	//   ....[6]....
        /*00fc*/ 	.word	0x00001cc0


	//   ....[7]....
        /*0100*/ 	.word	0x00001d70


	//   ....[8]....
        /*0104*/ 	.word	0x00001e10


	//   ....[9]....
        /*0108*/ 	.word	0x00001ec0


	//   ....[10]....
        /*010c*/ 	.word	0x00001f70


	//   ....[11]....
        /*0110*/ 	.word	0x00002010


	//   ....[12]....
        /*0114*/ 	.word	0x000020b0


	//   ....[13]....
        /*0118*/ 	.word	0x00002140


	//   ....[14]....
        /*011c*/ 	.word	0x000021d0


	//   ....[15]....
        /*0120*/ 	.word	0x00002260


	//   ....[16]....
        /*0124*/ 	.word	0x000022f0


	//   ....[17]....
        /*0128*/ 	.word	0x00002380


	//   ....[18]....
        /*012c*/ 	.word	0x00002470


	//   ....[19]....
        /*0130*/ 	.word	0x00002700


	//   ....[20]....
        /*0134*/ 	.word	0x00003be0


	//----- nvinfo : EIATTR_VRC_CTA_INIT_COUNT
	.align		4
.L_78:
        /*0138*/ 	.byte	0x02, 0x4a
	.zero		1
	.zero		1


	//----- nvinfo : EIATTR_EXIT_INSTR_OFFSETS
	.align		4
        /*013c*/ 	.byte	0x04, 0x1c
        /*013e*/ 	.short	(.L_80 - .L_79)


	//   ....[0]....
.L_79:
        /*0140*/ 	.word	0x00003cc0


	//----- nvinfo : EIATTR_CRS_STACK_SIZE
	.align		4
.L_80:
        /*0144*/ 	.byte	0x04, 0x1e
        /*0146*/ 	.short	(.L_82 - .L_81)
.L_81:
        /*0148*/ 	.word	0x00000000


	//----- nvinfo : EIATTR_CBANK_PARAM_SIZE
	.align		4
.L_82:
        /*014c*/ 	.byte	0x03, 0x19
        /*014e*/ 	.short	0x0034


	//----- nvinfo : EIATTR_PARAM_CBANK
	.align		4
        /*0150*/ 	.byte	0x04, 0x0a
        /*0152*/ 	.short	(.L_84 - .L_83)
	.align		4
.L_83:
        /*0154*/ 	.word	index@(.nv.constant0._Z15fitness_samplesP6InsectjS0_P17curandStateXORWOWiP9warp_datai)
        /*0158*/ 	.short	0x0380
        /*015a*/ 	.short	0x0034


	//----- nvinfo : EIATTR_SW_WAR
	.align		4
.L_84:
        /*015c*/ 	.byte	0x04, 0x36
        /*015e*/ 	.short	(.L_86 - .L_85)
.L_85:
        /*0160*/ 	.word	0x00000008
.L_86:


//--------------------- .nv.info._Z7initRNGP17curandStateXORWOWPf --------------------------
	.section	.nv.info._Z7initRNGP17curandStateXORWOWPf,"",@"SHT_CUDA_INFO"
	.sectionflags	@""
	.align	4


	//----- nvinfo : EIATTR_CUDA_API_VERSION
	.align		4
        /*0000*/ 	.byte	0x04, 0x37
        /*0002*/ 	.short	(.L_88 - .L_87)
.L_87:
        /*0004*/ 	.word	0x00000082


	//----- nvinfo : EIATTR_KPARAM_INFO
	.align		4
.L_88:
        /*0008*/ 	.byte	0x04, 0x17
        /*000a*/ 	.short	(.L_90 - .L_89)
.L_89:
        /*000c*/ 	.word	0x00000000
        /*0010*/ 	.short	0x0001
        /*0012*/ 	.short	0x0008
        /*0014*/ 	.byte	0x00, 0xf5, 0x21, 0x00


	//----- nvinfo : EIATTR_KPARAM_INFO
	.align		4
.L_90:
        /*0018*/ 	.byte	0x04, 0x17
        /*001a*/ 	.short	(.L_92 - .L_91)
.L_91:
        /*001c*/ 	.word	0x00000000
        /*0020*/ 	.short	0x0000
        /*0022*/ 	.short	0x0000
        /*0024*/ 	.byte	0x00, 0xf5, 0x21, 0x00


	//----- nvinfo : EIATTR_SPARSE_MMA_MASK
	.align		4
.L_92:
        /*0028*/ 	.byte	0x03, 0x50
        /*002a*/ 	.short	0x0000


	//----- nvinfo : EIATTR_MAXREG_COUNT
	.align		4
        /*002c*/ 	.byte	0x03, 0x1b
        /*002e*/ 	.short	0x00ff


	//----- nvinfo : EIATTR_MERCURY_ISA_VERSION
	.align		4
        /*0030*/ 	.byte	0x03, 0x5f
        /*0032*/ 	.short	0x0101


	//----- nvinfo : EIATTR_VRC_CTA_INIT_COUNT
	.align		4
        /*0034*/ 	.byte	0x02, 0x4a
	.zero		1
	.zero		1


	//----- nvinfo : EIATTR_EXIT_INSTR_OFFSETS
	.align		4
        /*0038*/ 	.byte	0x04, 0x1c
        /*003a*/ 	.short	(.L_94 - .L_93)


	//   ....[0]....
.L_93:
        /*003c*/ 	.word	0x00000e70


	//----- nvinfo : EIATTR_CRS_STACK_SIZE
	.align		4
.L_94:
        /*0040*/ 	.byte	0x04, 0x1e
        /*0042*/ 	.short	(.L_96 - .L_95)
.L_95:
        /*0044*/ 	.word	0x00000000


	//----- nvinfo : EIATTR_CBANK_PARAM_SIZE
	.align		4
.L_96:
        /*0048*/ 	.byte	0x03, 0x19
        /*004a*/ 	.short	0x0010


	//----- nvinfo : EIATTR_PARAM_CBANK
	.align		4
        /*004c*/ 	.byte	0x04, 0x0a
        /*004e*/ 	.short	(.L_98 - .L_97)
	.align		4
.L_97:
        /*0050*/ 	.word	index@(.nv.constant0._Z7initRNGP17curandStateXORWOWPf)
        /*0054*/ 	.short	0x0380
        /*0056*/ 	.short	0x0010


	//----- nvinfo : EIATTR_SW_WAR
	.align		4
.L_98:
        /*0058*/ 	.byte	0x04, 0x36
        /*005a*/ 	.short	(.L_100 - .L_99)
.L_99:
        /*005c*/ 	.word	0x00000008
.L_100:


//--------------------- .nv.info._Z18device_sort_warp_3PfS_i --------------------------
	.section	.nv.info._Z18device_sort_warp_3PfS_i,"",@"SHT_CUDA_INFO"
	.sectionflags	@""
	.align	4


	//----- nvinfo : EIATTR_CUDA_API_VERSION
	.align		4
        /*0000*/ 	.byte	0x04, 0x37
        /*0002*/ 	.short	(.L_102 - .L_101)
.L_101:
        /*0004*/ 	.word	0x00000082


	//----- nvinfo : EIATTR_KPARAM_INFO
	.align		4
.L_102:
        /*0008*/ 	.byte	0x04, 0x17
        /*000a*/ 	.short	(.L_104 - .L_103)
.L_103:
        /*000c*/ 	.word	0x00000000
        /*0010*/ 	.short	0x0002
        /*0012*/ 	.short	0x0010
        /*0014*/ 	.byte	0x00, 0xf0, 0x11, 0x00


	//----- nvinfo : EIATTR_KPARAM_INFO
	.align		4
.L_104:
        /*0018*/ 	.byte	0x04, 0x17
        /*001a*/ 	.short	(.L_106 - .L_105)
.L_105:
        /*001c*/ 	.word	0x00000000
        /*0020*/ 	.short	0x0001
        /*0022*/ 	.short	0x0008
        /*0024*/ 	.byte	0x00, 0xf5, 0x21, 0x00


	//----- nvinfo : EIATTR_KPARAM_INFO
	.align		4
.L_106:
        /*0028*/ 	.byte	0x04, 0x17
        /*002a*/ 	.short	(.L_108 - .L_107)
.L_107:
        /*002c*/ 	.word	0x00000000
        /*0030*/ 	.short	0x0000
        /*0032*/ 	.short	0x0000
        /*0034*/ 	.byte	0x00, 0xf5, 0x21, 0x00


	//----- nvinfo : EIATTR_SPARSE_MMA_MASK
	.align		4
.L_108:
        /*0038*/ 	.byte	0x03, 0x50
        /*003a*/ 	.short	0x0000


	//----- nvinfo : EIATTR_MAXREG_COUNT
	.align		4
        /*003c*/ 	.byte	0x03, 0x1b
        /*003e*/ 	.short	0x00ff


	//----- nvinfo : EIATTR_MERCURY_ISA_VERSION
	.align		4
        /*0040*/ 	.byte	0x03, 0x5f
        /*0042*/ 	.short	0x0101


	//----- nvinfo : EIATTR_COOP_GROUP_MASK_REGIDS
	.align		4
        /*0044*/ 	.byte	0x04, 0x29
        /*0046*/ 	.short	(.L_110 - .L_109)


	//   ....[0]....
.L_109:
        /*0048*/ 	.word	0xffffffff


	//   ....[1]....
        /*004c*/ 	.word	0xffffffff


	//   ....[2]....
        /*0050*/ 	.word	0xffffffff


	//   ....[3]....
        /*0054*/ 	.word	0xffffffff


	//   ....[4]....
        /*0058*/ 	.word	0xffffffff


	//   ....[5]....
        /*005c*/ 	.word	0xffffffff


	//   ....[6]....
        /*0060*/ 	.word	0xffffffff


	//   ....[7]....
        /*0064*/ 	.word	0xffffffff


	//   ....[8]....
        /*0068*/ 	.word	0xffffffff


	//   ....[9]....
        /*006c*/ 	.word	0xffffffff


	//   ....[10]....
        /*0070*/ 	.word	0xffffffff


	//   ....[11]....
        /*0074*/ 	.word	0xffffffff


	//   ....[12]....
        /*0078*/ 	.word	0xffffffff


	//   ....[13]....
        /*007c*/ 	.word	0xffffffff


	//   ....[14]....
        /*0080*/ 	.word	0xffffffff


	//----- nvinfo : EIATTR_COOP_GROUP_INSTR_OFFSETS
	.align		4
.L_110:
        /*0084*/ 	.byte	0x04, 0x28
        /*0086*/ 	.short	(.L_112 - .L_111)


	//   ....[0]....
.L_111:
        /*0088*/ 	.word	0x00000110


	//   ....[1]....
        /*008c*/ 	.word	0x00000180


	//   ....[2]....
        /*0090*/ 	.word	0x000001f0


	//   ....[3]....
        /*0094*/ 	.word	0x00000270


	//   ....[4]....
        /*0098*/ 	.word	0x000002f0


	//   ....[5]....
        /*009c*/ 	.word	0x00000350


	//   ....[6]....
        /*00a0*/ 	.word	0x000003b0


	//   ....[7]....
        /*00a4*/ 	.word	0x00000410


	//   ....[8]....
        /*00a8*/ 	.word	0x00000470


	//   ....[9]....
        /*00ac*/ 	.word	0x000004d0


	//   ....[10]....
        /*00b0*/ 	.word	0x00000520


	//   ....[11]....
        /*00b4*/ 	.word	0x00000570


	//   ....[12]....
        /*00b8*/ 	.word	0x000005c0


	//   ....[13]....
        /*00bc*/ 	.word	0x00000610


	//   ....[14]....
        /*00c0*/ 	.word	0x00000670


	//----- nvinfo : EIATTR_VRC_CTA_INIT_COUNT
	.align		4
.L_112:
        /*00c4*/ 	.byte	0x02, 0x4a
	.zero		1
	.zero		1


	//----- nvinfo : EIATTR_EXIT_INSTR_OFFSETS
	.align		4
        /*00c8*/ 	.byte	0x04, 0x1c
        /*00ca*/ 	.short	(.L_114 - .L_113)


	//   ....[0]....
.L_113:
        /*00cc*/ 	.word	0x000006e0


	//----- nvinfo : EIATTR_CBANK_PARAM_SIZE
	.align		4
.L_114:
        /*00d0*/ 	.byte	0x03, 0x19
        /*00d2*/ 	.short	0x0014


	//----- nvinfo : EIATTR_PARAM_CBANK
	.align		4
        /*00d4*/ 	.byte	0x04, 0x0a
        /*00d6*/ 	.short	(.L_116 - .L_115)
	.align		4
.L_115:
        /*00d8*/ 	.word	index@(.nv.constant0._Z18device_sort_warp_3PfS_i)
        /*00dc*/ 	.short	0x0380
        /*00de*/ 	.short	0x0014


	//----- nvinfo : EIATTR_SW_WAR
	.align		4
.L_116:
        /*00e0*/ 	.byte	0x04, 0x36
        /*00e2*/ 	.short	(.L_118 - .L_117)
.L_117:
        /*00e4*/ 	.word	0x00000008
.L_118:


//--------------------- .nv.info._Z18device_sort_warp_2PfS_i --------------------------
	.section	.nv.info._Z18device_sort_warp_2PfS_i,"",@"SHT_CUDA_INFO"
	.sectionflags	@""
	.align	4


	//----- nvinfo : EIATTR_CUDA_API_VERSION
	.align		4
        /*0000*/ 	.byte	0x04, 0x37
        /*0002*/ 	.short	(.L_120 - .L_119)
.L_119:
        /*0004*/ 	.word	0x00000082


	//----- nvinfo : EIATTR_KPARAM_INFO
	.align		4
.L_120:
        /*0008*/ 	.byte	0x04, 0x17
        /*000a*/ 	.short	(.L_122 - .L_121)
.L_121:
        /*000c*/ 	.word	0x00000000
        /*0010*/ 	.short	0x0002
        /*0012*/ 	.short	0x0010
        /*0014*/ 	.byte	0x00, 0xf0, 0x11, 0x00


	//----- nvinfo : EIATTR_KPARAM_INFO
	.align		4
.L_122:
        /*0018*/ 	.byte	0x04, 0x17
        /*001a*/ 	.short	(.L_124 - .L_123)
.L_123:
        /*001c*/ 	.word	0x00000000
        /*0020*/ 	.short	0x0001
        /*0022*/ 	.short	0x0008
        /*0024*/ 	.byte	0x00, 0xf5, 0x21, 0x00


	//----- nvinfo : EIATTR_KPARAM_INFO
	.align		4
.L_124:
        /*0028*/ 	.byte	0x04, 0x17
        /*002a*/ 	.short	(.L_126 - .L_125)
.L_125:
        /*002c*/ 	.word	0x00000000
        /*0030*/ 	.short	0x0000
        /*0032*/ 	.short	0x0000
        /*0034*/ 	.byte	0x00, 0xf5, 0x21, 0x00


	//----- nvinfo : EIATTR_SPARSE_MMA_MASK
	.align		4
.L_126:
        /*0038*/ 	.byte	0x03, 0x50
        /*003a*/ 	.short	0x0000


	//----- nvinfo : EIATTR_MAXREG_COUNT
	.align		4
        /*003c*/ 	.byte	0x03, 0x1b
        /*003e*/ 	.short	0x00ff


	//----- nvinfo : EIATTR_NUM_BARRIERS
	.align		4
        /*0040*/ 	.byte	0x02, 0x4c
        /*0042*/ 	.byte	0x01
	.zero		1


	//----- nvinfo : EIATTR_MERCURY_ISA_VERSION
	.align		4
        /*0044*/ 	.byte	0x03, 0x5f
        /*0046*/ 	.short	0x0101


	//----- nvinfo : EIATTR_COOP_GROUP_MASK_REGIDS
	.align		4
        /*0048*/ 	.byte	0x04, 0x29
        /*004a*/ 	.short	(.L_128 - .L_127)


	//   ....[0]....
.L_127:
        /*004c*/ 	.word	0xffffffff


	//   ....[1]....
        /*0050*/ 	.word	0xffffffff


	//   ....[2]....
        /*0054*/ 	.word	0xffffffff


	//   ....[3]....
        /*0058*/ 	.word	0xffffffff


	//   ....[4]....
        /*005c*/ 	.word	0xffffffff


	//   ....[5]....
        /*0060*/ 	.word	0xffffffff


	//   ....[6]....
        /*0064*/ 	.word	0xffffffff


	//   ....[7]....
        /*0068*/ 	.word	0xffffffff


	//   ....[8]....
        /*006c*/ 	.word	0xffffffff


	//   ....[9]....
        /*0070*/ 	.word	0xffffffff


	//   ....[10]....
        /*0074*/ 	.word	0xffffffff


	//   ....[11]....
        /*0078*/ 	.word	0xffffffff


	//   ....[12]....
        /*007c*/ 	.word	0xffffffff


	//   ....[13]....
        /*0080*/ 	.word	0xffffffff


	//   ....[14]....
        /*0084*/ 	.word	0xffffffff


	//----- nvinfo : EIATTR_COOP_GROUP_INSTR_OFFSETS
	.align		4
.L_128:
        /*0088*/ 	.byte	0x04, 0x28
        /*008a*/ 	.short	(.L_130 - .L_129)


	//   ....[0]....
.L_129:
        /*008c*/ 	.word	0x000001a0


	//   ....[1]....
        /*0090*/ 	.word	0x00000200


	//   ....[2]....
        /*0094*/ 	.word	0x00000260


	//   ....[3]....
        /*0098*/ 	.word	0x000002e0


	//   ....[4]....
        /*009c*/ 	.word	0x00000360


	//   ....[5]....
        /*00a0*/ 	.word	0x000003c0


	//   ....[6]....
        /*00a4*/ 	.word	0x00000420


	//   ....[7]....
        /*00a8*/ 	.word	0x00000480


	//   ....[8]....
        /*00ac*/ 	.word	0x000004e0


	//   ....[9]....
        /*00b0*/ 	.word	0x00000540


	//   ....[10]....
        /*00b4*/ 	.word	0x00000590


	//   ....[11]....
        /*00b8*/ 	.word	0x000005e0


	//   ....[12]....
        /*00bc*/ 	.word	0x00000630


	//   ....[13]....
        /*00c0*/ 	.word	0x00000680


	//   ....[14]....
        /*00c4*/ 	.word	0x000006e0


	//----- nvinfo : EIATTR_VRC_CTA_INIT_COUNT
	.align		4
.L_130:
        /*00c8*/ 	.byte	0x02, 0x4a
	.zero		1
	.zero		1


	//----- nvinfo : EIATTR_EXIT_INSTR_OFFSETS
	.align		4
        /*00cc*/ 	.byte	0x04, 0x1c
        /*00ce*/ 	.short	(.L_132 - .L_131)


	//   ....[0]....
.L_131:
        /*00d0*/ 	.word	0x00000770


	//----- nvinfo : EIATTR_CBANK_PARAM_SIZE
	.align		4
.L_132:
        /*00d4*/ 	.byte	0x03, 0x19
        /*00d6*/ 	.short	0x0014


	//----- nvinfo : EIATTR_PARAM_CBANK
	.align		4
        /*00d8*/ 	.byte	0x04, 0x0a
        /*00da*/ 	.short	(.L_134 - .L_133)
	.align		4
.L_133:
        /*00dc*/ 	.word	index@(.nv.constant0._Z18device_sort_warp_2PfS_i)
        /*00e0*/ 	.short	0x0380
        /*00e2*/ 	.short	0x0014


	//----- nvinfo : EIATTR_SW_WAR
	.align		4
.L_134:
        /*00e4*/ 	.byte	0x04, 0x36
        /*00e6*/ 	.short	(.L_136 - .L_135)
.L_135:
        /*00e8*/ 	.word	0x00000008
.L_136:


//--------------------- .nv.info._Z16device_sort_warpPfS_i --------------------------
	.section	.nv.info._Z16device_sort_warpPfS_i,"",@"SHT_CUDA_INFO"
	.sectionflags	@""
	.align	4


	//----- nvinfo : EIATTR_CUDA_API_VERSION
	.align		4
        /*0000*/ 	.byte	0x04, 0x37
        /*0002*/ 	.short	(.L_138 - .L_137)
.L_137:
        /*0004*/ 	.word	0x00000082


	//----- nvinfo : EIATTR_KPARAM_INFO
	.align		4
.L_138:
        /*0008*/ 	.byte	0x04, 0x17
        /*000a*/ 	.short	(.L_140 - .L_139)
.L_139:
        /*000c*/ 	.word	0x00000000
        /*0010*/ 	.short	0x0002
        /*0012*/ 	.short	0x0010
        /*0014*/ 	.byte	0x00, 0xf0, 0x11, 0x00


	//----- nvinfo : EIATTR_KPARAM_INFO
	.align		4
.L_140:
        /*0018*/ 	.byte	0x04, 0x17
        /*001a*/ 	.short	(.L_142 - .L_141)
.L_141:
        /*001c*/ 	.word	0x00000000
        /*0020*/ 	.short	0x0001
        /*0022*/ 	.short	0x0008
        /*0024*/ 	.byte	0x00, 0xf5, 0x21, 0x00


	//----- nvinfo : EIATTR_KPARAM_INFO
	.align		4
.L_142:
        /*0028*/ 	.byte	0x04, 0x17
        /*002a*/ 	.short	(.L_144 - .L_143)
.L_143:
        /*002c*/ 	.word	0x00000000
        /*0030*/ 	.short	0x0000
        /*0032*/ 	.short	0x0000
        /*0034*/ 	.byte	0x00, 0xf5, 0x21, 0x00


	//----- nvinfo : EIATTR_SPARSE_MMA_MASK
	.align		4
.L_144:
        /*0038*/ 	.byte	0x03, 0x50
        /*003a*/ 	.short	0x0000


	//----- nvinfo : EIATTR_MAXREG_COUNT
	.align		4
        /*003c*/ 	.byte	0x03, 0x1b
        /*003e*/ 	.short	0x00ff


	//----- nvinfo : EIATTR_NUM_BARRIERS
	.align		4
        /*0040*/ 	.byte	0x02, 0x4c
        /*0042*/ 	.byte	0x01
	.zero		1


	//----- nvinfo : EIATTR_MERCURY_ISA_VERSION
	.align		4
        /*0044*/ 	.byte	0x03, 0x5f
        /*0046*/ 	.short	0x0101


	//----- nvinfo : EIATTR_VRC_CTA_INIT_COUNT
	.align		4
        /*0048*/ 	.byte	0x02, 0x4a
	.zero		1
	.zero		1


	//----- nvinfo : EIATTR_EXIT_INSTR_OFFSETS
	.align		4
        /*004c*/ 	.byte	0x04, 0x1c
        /*004e*/ 	.short	(.L_146 - .L_145)


	//   ....[0]....
.L_145:
        /*0050*/ 	.word	0x000008b0


	//----- nvinfo : EIATTR_CBANK_PARAM_SIZE
	.align		4
.L_146:
        /*0054*/ 	.byte	0x03, 0x19
        /*0056*/ 	.short	0x0014


	//----- nvinfo : EIATTR_PARAM_CBANK
	.align		4
        /*0058*/ 	.byte	0x04, 0x0a
        /*005a*/ 	.short	(.L_148 - .L_147)
	.align		4
.L_147:
        /*005c*/ 	.word	index@(.nv.constant0._Z16device_sort_warpPfS_i)
        /*0060*/ 	.short	0x0380
        /*0062*/ 	.short	0x0014


	//----- nvinfo : EIATTR_SW_WAR
	.align		4
.L_148:
        /*0064*/ 	.byte	0x04, 0x36
        /*0066*/ 	.short	(.L_150 - .L_149)
.L_149:
        /*0068*/ 	.word	0x00000008
.L_150:


//--------------------- .nv.info._Z26device_reduce_block_atomicPfS_i --------------------------
	.section	.nv.info._Z26device_reduce_block_atomicPfS_i,"",@"SHT_CUDA_INFO"
	.sectionflags	@""
	.align	4


	//----- nvinfo : EIATTR_CUDA_API_VERSION
	.align		4
        /*0000*/ 	.byte	0x04, 0x37
        /*0002*/ 	.short	(.L_152 - .L_151)
.L_151:
        /*0004*/ 	.word	0x00000082


	//----- nvinfo : EIATTR_KPARAM_INFO
	.align		4
.L_152:
        /*0008*/ 	.byte	0x04, 0x17
        /*000a*/ 	.short	(.L_154 - .L_153)
.L_153:
        /*000c*/ 	.word	0x00000000
        /*0010*/ 	.short	0x0002
        /*0012*/ 	.short	0x0010
        /*0014*/ 	.byte	0x00, 0xf0, 0x11, 0x00


	//----- nvinfo : EIATTR_KPARAM_INFO
	.align		4
.L_154:
        /*0018*/ 	.byte	0x04, 0x17
        /*001a*/ 	.short	(.L_156 - .L_155)
.L_155:
        /*001c*/ 	.word	0x00000000
        /*0020*/ 	.short	0x0001
        /*0022*/ 	.short	0x0008
        /*0024*/ 	.byte	0x00, 0xf5, 0x21, 0x00


	//----- nvinfo : EIATTR_KPARAM_INFO
	.align		4
.L_156:
        /*0028*/ 	.byte	0x04, 0x17
        /*002a*/ 	.short	(.L_158 - .L_157)
.L_157:
        /*002c*/ 	.word	0x00000000
        /*0030*/ 	.short	0x0000
        /*0032*/ 	.short	0x0000
        /*0034*/ 	.byte	0x00, 0xf5, 0x21, 0x00


	//----- nvinfo : EIATTR_SPARSE_MMA_MASK
	.align		4
.L_158:
        /*0038*/ 	.byte	0x03, 0x50
        /*003a*/ 	.short	0x0000


	//----- nvinfo : EIATTR_MAXREG_COUNT
	.align		4
        /*003c*/ 	.byte	0x03, 0x1b
        /*003e*/ 	.short	0x00ff


	//----- nvinfo : EIATTR_NUM_BARRIERS
	.align		4
        /*0040*/ 	.byte	0x02, 0x4c
        /*0042*/ 	.byte	0x01
	.zero		1


	//----- nvinfo : EIATTR_MERCURY_ISA_VERSION
	.align		4
        /*0044*/ 	.byte	0x03, 0x5f
        /*0046*/ 	.short	0x0101


	//----- nvinfo : EIATTR_COOP_GROUP_MASK_REGIDS
	.align		4
        /*0048*/ 	.byte	0x04, 0x29
        /*004a*/ 	.short	(.L_160 - .L_159)


	//   ....[0]....
.L_159:
        /*004c*/ 	.word	0xffffffff


	//   ....[1]....
        /*0050*/ 	.word	0xffffffff


	//   ....[2]....
        /*0054*/ 	.word	0xffffffff


	//   ....[3]....
        /*0058*/ 	.word	0xffffffff


	//   ....[4]....
        /*005c*/ 	.word	0xffffffff


	//   ....[5]....
        /*0060*/ 	.word	0xffffffff


	//   ....[6]....
        /*0064*/ 	.word	0xffffffff


	//   ....[7]....
        /*0068*/ 	.word	0xffffffff


	//   ....[8]....
        /*006c*/ 	.word	0xffffffff


	//   ....[9]....
        /*0070*/ 	.word	0xffffffff


	//----- nvinfo : EIATTR_COOP_GROUP_INSTR_OFFSETS
	.align		4
.L_160:
        /*0074*/ 	.byte	0x04, 0x28
        /*0076*/ 	.short	(.L_162 - .L_161)


	//   ....[0]....
.L_161:
        /*0078*/ 	.word	0x00000170


	//   ....[1]....
        /*007c*/ 	.word	0x00000220


	//   ....[2]....
        /*0080*/ 	.word	0x00000280


	//   ....[3]....
        /*0084*/ 	.word	0x000002b0


	//   ....[4]....
        /*0088*/ 	.word	0x00000300


	//   ....[5]....
        /*008c*/ 	.word	0x00000370


	//   ....[6]....
        /*0090*/ 	.word	0x00000390


	//   ....[7]....
        /*0094*/ 	.word	0x000003b0


	//   ....[8]....
        /*0098*/ 	.word	0x000003d0


	//   ....[9]....
        /*009c*/ 	.word	0x000003f0


	//----- nvinfo : EIATTR_VRC_CTA_INIT_COUNT
	.align		4
.L_162:
        /*00a0*/ 	.byte	0x02, 0x4a
	.zero		1
	.zero		1


	//----- nvinfo : EIATTR_EXIT_INSTR_OFFSETS
	.align		4
        /*00a4*/ 	.byte	0x04, 0x1c
        /*00a6*/ 	.short	(.L_164 - .L_163)


	//   ....[0]....
.L_163:
        /*00a8*/ 	.word	0x00000410


	//   ....[1]....
        /*00ac*/ 	.word	0x00000450


	//----- nvinfo : EIATTR_CRS_STACK_SIZE
	.align		4
.L_164:
        /*00b0*/ 	.byte	0x04, 0x1e
        /*00b2*/ 	.short	(.L_166 - .L_165)
.L_165:
        /*00b4*/ 	.word	0x00000000


	//----- nvinfo : EIATTR_CBANK_PARAM_SIZE
	.align		4
.L_166:
        /*00b8*/ 	.byte	0x03, 0x19
        /*00ba*/ 	.short	0x0014


	//----- nvinfo : EIATTR_PARAM_CBANK
	.align		4
        /*00bc*/ 	.byte	0x04, 0x0a
        /*00be*/ 	.short	(.L_168 - .L_167)
	.align		4
.L_167:
        /*00c0*/ 	.word	index@(.nv.constant0._Z26device_reduce_block_atomicPfS_i)
        /*00c4*/ 	.short	0x0380
        /*00c6*/ 	.short	0x0014


	//----- nvinfo : EIATTR_SW_WAR
	.align		4
.L_168:
        /*00c8*/ 	.byte	0x04, 0x36
        /*00ca*/ 	.short	(.L_170 - .L_169)
.L_169:
        /*00cc*/ 	.word	0x00000008
.L_170:


//--------------------- .nv.info._Z9vectorAddPKfS0_Pfi --------------------------
	.section	.nv.info._Z9vectorAddPKfS0_Pfi,"",@"SHT_CUDA_INFO"
	.sectionflags	@""
	.align	4


	//----- nvinfo : EIATTR_CUDA_API_VERSION
	.align		4
        /*0000*/ 	.byte	0x04, 0x37
        /*0002*/ 	.short	(.L_172 - .L_171)
.L_171:
        /*0004*/ 	.word	0x00000082


	//----- nvinfo : EIATTR_KPARAM_INFO
	.align		4
.L_172:
        /*0008*/ 	.byte	0x04, 0x17
        /*000a*/ 	.short	(.L_174 - .L_173)
.L_173:
        /*000c*/ 	.word	0x00000000
        /*0010*/ 	.short	0x0003
        /*0012*/ 	.short	0x0018
        /*0014*/ 	.byte	0x00, 0xf0, 0x11, 0x00


	//----- nvinfo : EIATTR_KPARAM_INFO
	.align		4
.L_174:
        /*0018*/ 	.byte	0x04, 0x17
        /*001a*/ 	.short	(.L_176 - .L_175)
.L_175:
        /*001c*/ 	.word	0x00000000
        /*0020*/ 	.short	0x0002
        /*0022*/ 	.short	0x0010
        /*0024*/ 	.byte	0x00, 0xf5, 0x21, 0x00


	//----- nvinfo : EIATTR_KPARAM_INFO
	.align		4
.L_176:
        /*0028*/ 	.byte	0x04, 0x17
        /*002a*/ 	.short	(.L_178 - .L_177)
.L_177:
        /*002c*/ 	.word	0x00000000
        /*0030*/ 	.short	0x0001
        /*0032*/ 	.short	0x0008
        /*0034*/ 	.byte	0x00, 0xf5, 0x21, 0x00


	//----- nvinfo : EIATTR_KPARAM_INFO
	.align		4
.L_178:
        /*0038*/ 	.byte	0x04, 0x17
        /*003a*/ 	.short	(.L_180 - .L_179)
.L_179:
        /*003c*/ 	.word	0x00000000
        /*0040*/ 	.short	0x0000
        /*0042*/ 	.short	0x0000
        /*0044*/ 	.byte	0x00, 0xf5, 0x21, 0x00


	//----- nvinfo : EIATTR_SPARSE_MMA_MASK
	.align		4
.L_180:
        /*0048*/ 	.byte	0x03, 0x50
        /*004a*/ 	.short	0x0000


	//----- nvinfo : EIATTR_MAXREG_COUNT
	.align		4
        /*004c*/ 	.byte	0x03, 0x1b
        /*004e*/ 	.short	0x00ff


	//----- nvinfo : EIATTR_MERCURY_ISA_VERSION
	.align		4
        /*0050*/ 	.byte	0x03, 0x5f
        /*0052*/ 	.short	0x0101


	//----- nvinfo : EIATTR_VRC_CTA_INIT_COUNT
	.align		4
        /*0054*/ 	.byte	0x02, 0x4a
	.zero		1
	.zero		1


	//----- nvinfo : EIATTR_EXIT_INSTR_OFFSETS
	.align		4
        /*0058*/ 	.byte	0x04, 0x1c
        /*005a*/ 	.short	(.L_182 - .L_181)


	//   ....[0]....
.L_181:
        /*005c*/ 	.word	0x00000070


	//   ....[1]....
        /*0060*/ 	.word	0x00000130


	//----- nvinfo : EIATTR_CBANK_PARAM_SIZE
	.align		4
.L_182:
        /*0064*/ 	.byte	0x03, 0x19
        /*0066*/ 	.short	0x001c


	//----- nvinfo : EIATTR_PARAM_CBANK
	.align		4
        /*0068*/ 	.byte	0x04, 0x0a
        /*006a*/ 	.short	(.L_184 - .L_183)
	.align		4
.L_183:
        /*006c*/ 	.word	index@(.nv.constant0._Z9vectorAddPKfS0_Pfi)
        /*0070*/ 	.short	0x0380
        /*0072*/ 	.short	0x001c


	//----- nvinfo : EIATTR_SW_WAR
	.align		4
.L_184:
        /*0074*/ 	.byte	0x04, 0x36
        /*0076*/ 	.short	(.L_186 - .L_185)
.L_185:
        /*0078*/ 	.word	0x00000008
.L_186:


//--------------------- .nv.info._Z3addiPfS_      --------------------------
	.section	.nv.info._Z3addiPfS_,"",@"SHT_CUDA_INFO"
	.sectionflags	@""
	.align	4


	//----- nvinfo : EIATTR_CUDA_API_VERSION
	.align		4
        /*0000*/ 	.byte	0x04, 0x37
        /*0002*/ 	.short	(.L_188 - .L_187)
.L_187:
        /*0004*/ 	.word	0x00000082


	//----- nvinfo : EIATTR_KPARAM_INFO
	.align		4
.L_188:
        /*0008*/ 	.byte	0x04, 0x17
        /*000a*/ 	.short	(.L_190 - .L_189)
.L_189:
        /*000c*/ 	.word	0x00000000
        /*0010*/ 	.short	0x0002
        /*0012*/ 	.short	0x0010
        /*0014*/ 	.byte	0x00, 0xf5, 0x21, 0x00


	//----- nvinfo : EIATTR_KPARAM_INFO
	.align		4
.L_190:
        /*0018*/ 	.byte	0x04, 0x17
        /*001a*/ 	.short	(.L_192 - .L_191)
.L_191:
        /*001c*/ 	.word	0x00000000
        /*0020*/ 	.short	0x0001
        /*0022*/ 	.short	0x0008
        /*0024*/ 	.byte	0x00, 0xf5, 0x21, 0x00


	//----- nvinfo : EIATTR_KPARAM_INFO
	.align		4
.L_192:
        /*0028*/ 	.byte	0x04, 0x17
        /*002a*/ 	.short	(.L_194 - .L_193)
.L_193:
        /*002c*/ 	.word	0x00000000
        /*0030*/ 	.short	0x0000
        /*0032*/ 	.short	0x0000
        /*0034*/ 	.byte	0x00, 0xf0, 0x11, 0x00


	//----- nvinfo : EIATTR_SPARSE_MMA_MASK
	.align		4
.L_194:
        /*0038*/ 	.byte	0x03, 0x50
        /*003a*/ 	.short	0x0000


	//----- nvinfo : EIATTR_MAXREG_COUNT
	.align		4
        /*003c*/ 	.byte	0x03, 0x1b
        /*003e*/ 	.short	0x00ff


	//----- nvinfo : EIATTR_MERCURY_ISA_VERSION
	.align		4
        /*0040*/ 	.byte	0x03, 0x5f
        /*0042*/ 	.short	0x0101


	//----- nvinfo : EIATTR_VRC_CTA_INIT_COUNT
	.align		4
        /*0044*/ 	.byte	0x02, 0x4a
	.zero		1
	.zero		1


	//----- nvinfo : EIATTR_EXIT_INSTR_OFFSETS
	.align		4
        /*0048*/ 	.byte	0x04, 0x1c
        /*004a*/ 	.short	(.L_196 - .L_195)


	//   ....[0]....
.L_195:
        /*004c*/ 	.word	0x00000030


	//   ....[1]....
        /*0050*/ 	.word	0x00000600


	//   ....[2]....
        /*0054*/ 	.word	0x000008a0


	//   ....[3]....
        /*0058*/ 	.word	0x00000a40


	//   ....[4]....
        /*005c*/ 	.word	0x00000b90


	//----- nvinfo : EIATTR_CBANK_PARAM_SIZE
	.align		4
.L_196:
        /*0060*/ 	.byte	0x03, 0x19
        /*0062*/ 	.short	0x0018


	//----- nvinfo : EIATTR_PARAM_CBANK
	.align		4
        /*0064*/ 	.byte	0x04, 0x0a
        /*0066*/ 	.short	(.L_198 - .L_197)
	.align		4
.L_197:
        /*0068*/ 	.word	index@(.nv.constant0._Z3addiPfS_)
        /*006c*/ 	.short	0x0380
        /*006e*/ 	.short	0x0018


	//----- nvinfo : EIATTR_SW_WAR
	.align		4
.L_198:
        /*0070*/ 	.byte	0x04, 0x36
        /*0072*/ 	.short	(.L_200 - .L_199)
.L_199:
        /*0074*/ 	.word	0x00000008
.L_200:


//--------------------- .nv.callgraph             --------------------------
	.section	.nv.callgraph,"",@"SHT_CUDA_CALLGRAPH"
	.align	4
	.sectionentsize	8
	.align		4
        /*0000*/ 	.word	0x00000000
	.align		4
        /*0004*/ 	.word	0xffffffff
	.align		4
        /*0008*/ 	.word	0x00000000
	.align		4
        /*000c*/ 	.word	0xfffffffe
	.align		4
        /*0010*/ 	.word	0x00000000
	.align		4
        /*0014*/ 	.word	0xfffffffd
	.align		4
        /*0018*/ 	.word	0x00000000
	.align		4
        /*001c*/ 	.word	0xfffffffc


//--------------------- .nv.constant4             --------------------------
	.section	.nv.constant4,"a",@progbits
	.align	8
	.align		8
.nv.constant4:
        /*0000*/ 	.dword	precalc_xorwow_matrix
	.align		8
        /*0008*/ 	.dword	precalc_xorwow_offset_matrix
	.align		8
        /*0010*/ 	.dword	mrg32k3aM1
	.align		8
        /*0018*/ 	.dword	mrg32k3aM2
	.align		8
        /*0020*/ 	.dword	mrg32k3aM1SubSeq
	.align		8
        /*0028*/ 	.dword	mrg32k3aM2SubSeq
	.align		8
        /*0030*/ 	.dword	mrg32k3aM1Seq
	.align		8
        /*0038*/ 	.dword	mrg32k3aM2Seq


//--------------------- .nv.constant3             --------------------------
	.section	.nv.constant3,"a",@progbits
	.align	8
.nv.constant3:
	.type		__cr_lgamma_table,@object
	.size		__cr_lgamma_table,(.L_8 - __cr_lgamma_table)
__cr_lgamma_table:
        /*0000*/ 	.byte	0x00, 0x00, 0x00, 0x00, 0x00, 0x00, 0x00, 0x00, 0x00, 0x00, 0x00, 0x00, 0x00, 0x00, 0x00, 0x00
        /*0010*/ 	.byte	0xef, 0x39, 0xfa, 0xfe, 0x42, 0x2e, 0xe6, 0x3f, 0x02, 0x20, 0x2a, 0xfa, 0x0b, 0xab, 0xfc, 0x3f
        /*0020*/ 	.byte	0xf9, 0x2c, 0x92, 0x7c, 0xa7, 0x6c, 0x09, 0x40, 0xc9, 0x79, 0x44, 0x3c, 0x64, 0x26, 0x13, 0x40
        /*0030*/ 	.byte	0xca, 0x01, 0xcf, 0x3a, 0x27, 0x51, 0x1a, 0x40, 0x30, 0xcc, 0x2d, 0xf3, 0xe1, 0x0c, 0x21, 0x40
        /*0040*/ 	.byte	0x0d, 0xb7, 0xfc, 0x82, 0x8e, 0x35, 0x25, 0x40
.L_8:


//--------------------- .text._Z15fitness_samplesP6InsectjS0_P17curandStateXORWOWiP9warp_datai --------------------------
	.section	.text._Z15fitness_samplesP6InsectjS0_P17curandStateXORWOWiP9warp_datai,"ax",@progbits
	.align	128
        .global         _Z15fitness_samplesP6InsectjS0_P17curandStateXORWOWiP9warp_datai
        .type           _Z15fitness_samplesP6InsectjS0_P17curandStateXORWOWiP9warp_datai,@function
        .size           _Z15fitness_samplesP6InsectjS0_P17curandStateXORWOWiP9warp_datai,(.L_x_181 - _Z15fitness_samplesP6InsectjS0_P17curandStateXORWOWiP9warp_datai)
        .other          _Z15fitness_samplesP6InsectjS0_P17curandStateXORWOWiP9warp_datai,@"STO_CUDA_ENTRY STV_DEFAULT"
_Z15fitness_samplesP6InsectjS0_P17curandStateXORWOWiP9warp_datai:
.text._Z15fitness_samplesP6InsectjS0_P17curandStateXORWOWiP9warp_datai:
[----:B------:R-:W0:Y:S01]  /*0000*/  LDC R1, c[0x0][0x37c] ;  /* 0x0000df00ff017b82 */ /* 0x000e220000000800 */
[----:B------:R-:W1:Y:S07]  /*0010*/  S2R R7, SR_TID.X ;  /* 0x0000000000077919 */ /* 0x000e6e0000002100 */
[----:B------:R-:W1:Y:S01]  /*0020*/  S2UR UR8, SR_CTAID.X ;  /* 0x00000000000879c3 */ /* 0x000e620000002500 */
[----:B------:R-:W2:Y:S01]  /*0030*/  LDCU.64 UR6, c[0x0][0x358] ;  /* 0x00006b00ff0677ac */ /* 0x000ea20008000a00 */
[----:B0-----:R-:W-:-:S06]  /*0040*/  VIADD R1, R1, 0xffffff80 ;  /* 0xffffff8001017836 */ /* 0x001fcc0000000000 */
[----:B------:R-:W1:Y:S08]  /*0050*/  LDC R8, c[0x0][0x360] ;  /* 0x0000d800ff087b82 */ /* 0x000e700000000800 */
[----:B------:R-:W0:Y:S08]  /*0060*/  LDC.64 R10, c[0x0][0x398] ;  /* 0x0000e600ff0a7b82 */ /* 0x000e300000000a00 */
[----:B------:R-:W3:Y:S01]  /*0070*/  LDC.64 R4, c[0x0][0x380] ;  /* 0x0000e000ff047b82 */ /* 0x000ee20000000a00 */
[----:B-1----:R-:W-:-:S04]  /*0080*/  IMAD R7, R8, UR8, R7 ;  /* 0x0000000808077c24 */ /* 0x002fc8000f8e0207 */
[----:B0-----:R-:W-:-:S05]  /*0090*/  IMAD.WIDE.U32 R10, R7, 0x30, R10 ;  /* 0x00000030070a7825 */ /* 0x001fca00078e000a */
[----:B--2---:R-:W2:Y:S04]  /*00a0*/  LDG.E.64 R16, desc[UR6][R10.64] ;  /* 0x000000060a107981 */ /* 0x004ea8000c1e1b00 */
[----:B------:R-:W4:Y:S04]  /*00b0*/  LDG.E R0, desc[UR6][R10.64+0x14] ;  /* 0x000014060a007981 */ /* 0x000f28000c1e1900 */
[----:B------:R0:W5:Y:S01]  /*00c0*/  LDG.E.64 R2, desc[UR6][R10.64+0x8] ;  /* 0x000008060a027981 */ /* 0x000162000c1e1b00 */
[----:B---3--:R-:W-:-:S05]  /*00d0*/  IMAD.WIDE.U32 R4, R7, 0x8, R4 ;  /* 0x0000000807047825 */ /* 0x008fca00078e0004 */
[----:B------:R-:W3:Y:S04]  /*00e0*/  LDG.E R15, desc[UR6][R4.64] ;  /* 0x00000006040f7981 */ /* 0x000ee8000c1e1900 */
[----:B------:R-:W3:Y:S01]  /*00f0*/  LDG.E R13, desc[UR6][R4.64+0x4] ;  /* 0x00000406040d7981 */ /* 0x000ee2000c1e1900 */
[----:B------:R-:W1:Y:S01]  /*0100*/  S2UR UR5, SR_CgaCtaId ;  /* 0x00000000000579c3 */ /* 0x000e620000008800 */
[----:B------:R-:W-:Y:S01]  /*0110*/  UMOV UR4, 0x400 ;  /* 0x0000040000047882 */ /* 0x000fe20000000000 */
[----:B------:R-:W-:Y:S01]  /*0120*/  BSSY.RECONVERGENT B0, `(.L_x_0) ;  /* 0x0000048000007945 */ /* 0x000fe20003800200 */
[----:B-1----:R-:W-:Y:S01]  /*0130*/  ULEA UR4, UR5, UR4, 0x18 ;  /* 0x0000000405047291 */ /* 0x002fe2000f8ec0ff */
[----:B--2---:R-:W-:Y:S01]  /*0140*/  SHF.R.U32.HI R6, RZ, 0x2, R17 ;  /* 0x00000002ff067819 */ /* 0x004fe20000011611 */
[----:B0-----:R-:W-:-:S03]  /*0150*/  VIADD R10, R16, 0x587c5 ;  /* 0x000587c5100a7836 */ /* 0x001fc60000000000 */
[----:B------:R-:W-:Y:S01]  /*0160*/  LOP3.LUT R6, R6, R17, RZ, 0x3c, !PT ;  /* 0x0000001106067212 */ /* 0x000fe200078e3cff */
[----:B----4-:R-:W-:Y:S02]  /*0170*/  IMAD.SHL.U32 R9, R0, 0x10, RZ ;  /* 0x0000001000097824 */ /* 0x010fe400078e00ff */
[----:B------:R-:W-:Y:S02]  /*0180*/  IMAD.MOV.U32 R17, RZ, RZ, 0x2f800000 ;  /* 0x2f800000ff117424 */ /* 0x000fe400078e00ff */
[----:B------:R-:W-:-:S05]  /*0190*/  IMAD.SHL.U32 R12, R6, 0x2, RZ ;  /* 0x00000002060c7824 */ /* 0x000fca00078e00ff */
[----:B------:R-:W-:-:S04]  /*01a0*/  LOP3.LUT R9, R0, R9, R12, 0x96, !PT ;  /* 0x0000000900097212 */ /* 0x000fc800078e960c */
[----:B------:R-:W-:-:S05]  /*01b0*/  LOP3.LUT R9, R9, R6, RZ, 0x3c, !PT ;  /* 0x0000000609097212 */ /* 0x000fca00078e3cff */
[----:B------:R-:W-:-:S05]  /*01c0*/  IMAD.IADD R0, R9, 0x1, R10 ;  /* 0x0000000109007824 */ /* 0x000fca00078e020a */
[----:B------:R-:W-:-:S05]  /*01d0*/  I2FP.F32.U32 R0, R0 ;  /* 0x0000000000007245 */ /* 0x000fca0000201000 */
[----:B------:R-:W-:-:S05]  /*01e0*/  FFMA R0, R0, R17, 1.1641532182693481445e-10 ;  /* 0x2f00000000007423 */ /* 0x000fca0000000011 */
[----:B------:R-:W-:-:S13]  /*01f0*/  FSETP.GEU.AND P0, PT, R0, 0.5, PT ;  /* 0x3f0000000000780b */ /* 0x000fda0003f0e000 */
[----:B-----5:R-:W-:Y:S01]  /*0200*/  @!P0 SHF.R.U32.HI R11, RZ, 0x2, R2 ;  /* 0x00000002ff0b8819 */ /* 0x020fe20000011602 */
[----:B------:R-:W-:Y:S02]  /*0210*/  @!P0 IMAD.SHL.U32 R0, R9, 0x10, RZ ;  /* 0x0000001009008824 */ /* 0x000fe400078e00ff */
[----:B------:R-:W-:Y:S01]  /*0220*/  @!P0 VIADD R10, R16, 0xb0f8a ;  /* 0x000b0f8a100a8836 */ /* 0x000fe20000000000 */
[----:B------:R-:W-:Y:S01]  /*0230*/  @!P0 LOP3.LUT R11, R11, R2, RZ, 0x3c, !PT ;  /* 0x000000020b0b8212 */ /* 0x000fe200078e3cff */
[----:B------:R-:W0:Y:S01]  /*0240*/  S2R R16, SR_LANEID ;  /* 0x0000000000107919 */ /* 0x000e220000000000 */
[----:B------:R-:W-:-:S03]  /*0250*/  @!P0 IMAD.MOV.U32 R2, RZ, RZ, R3 ;  /* 0x000000ffff028224 */ /* 0x000fc600078e0003 */
[----:B------:R-:W-:-:S05]  /*0260*/  @!P0 IMAD.SHL.U32 R6, R11, 0x2, RZ ;  /* 0x000000020b068824 */ /* 0x000fca00078e00ff */
[----:B------:R-:W-:Y:S01]  /*0270*/  @!P0 LOP3.LUT R0, R11, R6, R0, 0x96, !PT ;  /* 0x000000060b008212 */ /* 0x000fe200078e9600 */
[----:B------:R-:W-:-:S03]  /*0280*/  @!P0 IMAD.MOV.U32 R11, RZ, RZ, 0x1 ;  /* 0x00000001ff0b8424 */ /* 0x000fc600078e00ff */
[----:B------:R-:W-:-:S05]  /*0290*/  @!P0 LOP3.LUT R9, R0, R9, RZ, 0x3c, !PT ;  /* 0x0000000900098212 */ /* 0x000fca00078e3cff */
[----:B------:R-:W-:-:S05]  /*02a0*/  @!P0 IMAD.IADD R0, R9, 0x1, R10 ;  /* 0x0000000109008824 */ /* 0x000fca00078e020a */
[----:B------:R-:W-:-:S05]  /*02b0*/  @!P0 I2FP.F32.U32 R0, R0 ;  /* 0x0000000000008245 */ /* 0x000fca0000201000 */
[----:B------:R-:W-:-:S06]  /*02c0*/  @!P0 FFMA R0, R0, R17, 1.1641532182693481445e-10 ;  /* 0x2f00000000008423 */ /* 0x000fcc0000000011 */
[----:B------:R-:W1:Y:S02]  /*02d0*/  @!P0 F2I.U32.TRUNC.NTZ R0, R0 ;  /* 0x0000000000008305 */ /* 0x000e64000020f000 */
[----:B-1----:R-:W-:-:S05]  /*02e0*/  @!P0 IMAD R6, R0, 0x19, RZ ;  /* 0x0000001900068824 */ /* 0x002fca00078e02ff */
[----:B------:R-:W-:Y:S02]  /*02f0*/  @!P0 SHF.L.U32 R6, R11, R6, RZ ;  /* 0x000000060b068219 */ /* 0x000fe400000006ff */
[----:B------:R-:W1:Y:S02]  /*0300*/  S2R R11, SR_VIRTID ;  /* 0x00000000000b7919 */ /* 0x000e640000000300 */
[----:B-1----:R-:W-:-:S04]  /*0310*/  SHF.R.U32.HI R11, RZ, 0x8, R11 ;  /* 0x00000008ff0b7819 */ /* 0x002fc8000001160b */
[----:B------:R-:W-:Y:S02]  /*0320*/  SGXT.U32 R11, R11, 0x7 ;  /* 0x000000070b0b781a */ /* 0x000fe40000000000 */
[----:B---3--:R-:W-:-:S04]  /*0330*/  @!P0 LOP3.LUT P1, RZ, R6, R15, RZ, 0xc0, !PT ;  /* 0x0000000f06ff8212 */ /* 0x008fc8000782c0ff */
[----:B------:R-:W-:Y:S02]  /*0340*/  @!P0 SEL R12, R6, RZ, !P1 ;  /* 0x000000ff060c8207 */ /* 0x000fe40004800000 */
[----:B0-----:R-:W-:Y:S02]  /*0350*/  LEA R6, R16, UR4, 0x3 ;  /* 0x0000000410067c11 */ /* 0x001fe4000f8e18ff */
[----:B------:R-:W-:Y:S01]  /*0360*/  @!P0 LOP3.LUT R15, R12, R15, RZ, 0xfc, !PT ;  /* 0x0000000f0c0f8212 */ /* 0x000fe200078efcff */
[----:B------:R-:W-:Y:S02]  /*0370*/  IMAD R12, R16, 0x4, R1 ;  /* 0x00000004100c7824 */ /* 0x000fe400078e0201 */
[----:B------:R-:W-:Y:S04]  /*0380*/  STS [R6+0x4], R13 ;  /* 0x0000040d06007388 */ /* 0x000fe80000000800 */
[----:B------:R-:W-:Y:S01]  /*0390*/  STS [R6], R15 ;  /* 0x0000000f06007388 */ /* 0x000fe20000000800 */
[----:B------:R-:W-:-:S03]  /*03a0*/  NOP ;  /* 0x0000000000007918 */ /* 0x000fc60000000000 */
[----:B------:R-:W0:Y:S04]  /*03b0*/  LDS R14, [R6] ;  /* 0x00000000060e7984 */ /* 0x000e280000000800 */
[----:B------:R1:W-:Y:S04]  /*03c0*/  STL.128 [R1], RZ ;  /* 0x000000ff01007387 */ /* 0x0003e80000100c00 */
[----:B------:R1:W-:Y:S04]  /*03d0*/  STL.128 [R1+0x10], RZ ;  /* 0x000010ff01007387 */ /* 0x0003e80000100c00 */
[----:B------:R1:W-:Y:S04]  /*03e0*/  STL.128 [R1+0x20], RZ ;  /* 0x000020ff01007387 */ /* 0x0003e80000100c00 */
[----:B------:R1:W-:Y:S04]  /*03f0*/  STL.128 [R1+0x30], RZ ;  /* 0x000030ff01007387 */ /* 0x0003e80000100c00 */
[----:B------:R1:W-:Y:S04]  /*0400*/  STL.128 [R1+0x40], RZ ;  /* 0x000040ff01007387 */ /* 0x0003e80000100c00 */
[----:B------:R1:W-:Y:S04]  /*0410*/  STL.128 [R1+0x50], RZ ;  /* 0x000050ff01007387 */ /* 0x0003e80000100c00 */
[----:B------:R1:W-:Y:S04]  /*0420*/  STL.128 [R1+0x60], RZ ;  /* 0x000060ff01007387 */ /* 0x0003e80000100c00 */
[----:B------:R1:W-:Y:S04]  /*0430*/  STL.128 [R1+0x70], RZ ;  /* 0x000070ff01007387 */ /* 0x0003e80000100c00 */
[----:B------:R1:W-:Y:S01]  /*0440*/  STL [R12], RZ ;  /* 0x000000ff0c007387 */ /* 0x0003e20000100800 */
[----:B0-----:R-:W-:-:S04]  /*0450*/  LOP3.LUT R0, R14, 0x1, RZ, 0xc0, !PT ;  /* 0x000000010e007812 */ /* 0x001fc800078ec0ff */
[----:B------:R-:W-:-:S13]  /*0460*/  ISETP.NE.U32.AND P1, PT, R0, 0x1, PT ;  /* 0x000000010000780c */ /* 0x000fda0003f25070 */
[----:B-1----:R-:W-:Y:S05]  /*0470*/  @P1 BRA `(.L_x_1) ;  /* 0x0000000000281947 */ /* 0x002fea0003800000 */
[----:B------:R-:W0:Y:S01]  /*0480*/  LDCU UR4, c[0x0][0x388] ;  /* 0x00007100ff0477ac */ /* 0x000e220008000800 */
[----:B------:R-:W-:Y:S02]  /*0490*/  IMAD.MOV.U32 R3, RZ, RZ, RZ ;  /* 0x000000ffff037224 */ /* 0x000fe400078e00ff */
[----:B0-----:R-:W-:-:S05]  /*04a0*/  IMAD.U32 R15, RZ, RZ, UR4 ;  /* 0x00000004ff0f7e24 */ /* 0x001fca000f8e00ff */
[----:B------:R-:W-:-:S04]  /*04b0*/  LOP3.LUT R0, R15, 0x1, RZ, 0xc0, !PT ;  /* 0x000000010f007812 */ /* 0x000fc800078ec0ff */
[----:B------:R-:W-:-:S13]  /*04c0*/  ISETP.NE.U32.AND P0, PT, R0, 0x1, PT ;  /* 0x000000010000780c */ /* 0x000fda0003f05070 */
[----:B------:R-:W-:Y:S05]  /*04d0*/  @P0 BRA `(.L_x_2) ;  /* 0x0000000000300947 */ /* 0x000fea0003800000 */
[----:B------:R-:W-:Y:S02]  /*04e0*/  IMAD.MOV.U32 R13, RZ, RZ, 0x1 ;  /* 0x00000001ff0d7424 */ /* 0x000fe400078e00ff */
[----:B------:R-:W-:-:S03]  /*04f0*/  IMAD.MOV.U32 R3, RZ, RZ, 0x1 ;  /* 0x00000001ff037424 */ /* 0x000fc600078e00ff */
[----:B------:R1:W-:Y:S01]  /*0500*/  STL [R12], R13 ;  /* 0x0000000d0c007387 */ /* 0x0003e20000100800 */
[----:B------:R-:W-:Y:S05]  /*0510*/  BRA `(.L_x_2) ;  /* 0x0000000000207947 */ /* 0x000fea0003800000 */
.L_x_1:
[----:B------:R-:W0:Y:S01]  /*0520*/  LDCU UR4, c[0x0][0x388] ;  /* 0x00007100ff0477ac */ /* 0x000e220008000800 */
[----:B------:R-:W-:Y:S02]  /*0530*/  IMAD.MOV.U32 R3, RZ, RZ, RZ ;  /* 0x000000ffff037224 */ /* 0x000fe400078e00ff */
[----:B0-----:R-:W-:-:S05]  /*0540*/  IMAD.U32 R15, RZ, RZ, UR4 ;  /* 0x00000004ff0f7e24 */ /* 0x001fca000f8e00ff */
[----:B------:R-:W-:-:S04]  /*0550*/  LOP3.LUT R0, R15, 0x1, RZ, 0xc0, !PT ;  /* 0x000000010f007812 */ /* 0x000fc800078ec0ff */
[----:B------:R-:W-:-:S13]  /*0560*/  ISETP.NE.U32.AND P0, PT, R0, 0x1, PT ;  /* 0x000000010000780c */ /* 0x000fda0003f05070 */
[----:B------:R-:W-:Y:S02]  /*0570*/  @P0 IMAD.MOV.U32 R13, RZ, RZ, 0x1 ;  /* 0x00000001ff0d0424 */ /* 0x000fe400078e00ff */
[----:B------:R-:W-:-:S03]  /*0580*/  @P0 IMAD.MOV.U32 R3, RZ, RZ, 0x1 ;  /* 0x00000001ff030424 */ /* 0x000fc600078e00ff */
[----:B------:R0:W-:Y:S04]  /*0590*/  @P0 STL [R12], R13 ;  /* 0x0000000d0c000387 */ /* 0x0001e80000100800 */
.L_x_2:
[----:B------:R-:W-:Y:S05]  /*05a0*/  BSYNC.RECONVERGENT B0 ;  /* 0x0000000000007941 */ /* 0x000fea0003800200 */
.L_x_0:
[----:B------:R-:W-:Y:S01]  /*05b0*/  LOP3.LUT P0, RZ, R14, 0x2, RZ, 0xc0, !PT ;  /* 0x000000020eff7812 */ /* 0x000fe2000780c0ff */
[----:B------:R-:W-:-:S12]  /*05c0*/  BSSY.RECONVERGENT B0, `(.L_x_3) ;  /* 0x000000a000007945 */ /* 0x000fd80003800200 */
[----:B------:R-:W-:Y:S05]  /*05d0*/  @!P0 BRA `(.L_x_4) ;  /* 0x0000000000148947 */ /* 0x000fea0003800000 */
[----:B------:R-:W-:-:S13]  /*05e0*/  LOP3.LUT P0, RZ, R15, 0x2, RZ, 0xc0, !PT ;  /* 0x000000020fff7812 */ /* 0x000fda000780c0ff */
[----:B------:R-:W-:Y:S05]  /*05f0*/  @!P0 BRA `(.L_x_5) ;  /* 0x0000000000188947 */ /* 0x000fea0003800000 */
[----:B------:R-:W-:-:S05]  /*0600*/  VIADD R3, R3, 0x1 ;  /* 0x0000000103037836 */ /* 0x000fca0000000000 */
[----:B------:R3:W-:Y:S01]  /*0610*/  STL [R12], R3 ;  /* 0x000000030c007387 */ /* 0x0007e20000100800 */
[----:B------:R-:W-:Y:S05]  /*0620*/  BRA `(.L_x_5) ;  /* 0x00000000000c7947 */ /* 0x000fea0003800000 */
.L_x_4:
[----:B------:R-:W-:-:S13]  /*0630*/  LOP3.LUT P0, RZ, R15, 0x2, RZ, 0xc0, !PT ;  /* 0x000000020fff7812 */ /* 0x000fda000780c0ff */
[----:B------:R-:W-:-:S05]  /*0640*/  @!P0 VIADD R3, R3, 0x1 ;  /* 0x0000000103038836 */ /* 0x000fca0000000000 */
[----:B------:R2:W-:Y:S02]  /*0650*/  @!P0 STL [R12], R3 ;  /* 0x000000030c008387 */ /* 0x0005e40000100800 */
.L_x_5:
[----:B------:R-:W-:Y:S05]  /*0660*/  BSYNC.RECONVERGENT B0 ;  /* 0x0000000000007941 */ /* 0x000fea0003800200 */
.L_x_3:
[----:B------:R-:W-:Y:S01]  /*0670*/  LOP3.LUT P0, RZ, R14, 0x4, RZ, 0xc0, !PT ;  /* 0x000000040eff7812 */ /* 0x000fe2000780c0ff */
[----:B------:R-:W-:-:S12]  /*0680*/  BSSY.RECONVERGENT B0, `(.L_x_6) ;  /* 0x000000a000007945 */ /* 0x000fd80003800200 */
[----:B------:R-:W-:Y:S05]  /*0690*/  @!P0 BRA `(.L_x_7) ;  /* 0x0000000000148947 */ /* 0x000fea0003800000 */
[----:B------:R-:W-:-:S13]  /*06a0*/  LOP3.LUT P0, RZ, R15, 0x4, RZ, 0xc0, !PT ;  /* 0x000000040fff7812 */ /* 0x000fda000780c0ff */
[----:B------:R-:W-:Y:S05]  /*06b0*/  @!P0 BRA `(.L_x_8) ;  /* 0x0000000000188947 */ /* 0x000fea0003800000 */
[----:B--23--:R-:W-:-:S05]  /*06c0*/  VIADD R3, R3, 0x1 ;  /* 0x0000000103037836 */ /* 0x00cfca0000000000 */
[----:B------:R4:W-:Y:S01]  /*06d0*/  STL [R12], R3 ;  /* 0x000000030c007387 */ /* 0x0009e20000100800 */
[----:B------:R-:W-:Y:S05]  /*06e0*/  BRA `(.L_x_8) ;  /* 0x00000000000c7947 */ /* 0x000fea0003800000 */
.L_x_7:
[----:B------:R-:W-:-:S13]  /*06f0*/  LOP3.LUT P0, RZ, R15, 0x4, RZ, 0xc0, !PT ;  /* 0x000000040fff7812 */ /* 0x000fda000780c0ff */
[----:B--23--:R-:W-:-:S05]  /*0700*/  @!P0 VIADD R3, R3, 0x1 ;  /* 0x0000000103038836 */ /* 0x00cfca0000000000 */
[----:B------:R2:W-:Y:S02]  /*0710*/  @!P0 STL [R12], R3 ;  /* 0x000000030c008387 */ /* 0x0005e40000100800 */
.L_x_8:
[----:B------:R-:W-:Y:S05]  /*0720*/  BSYNC.RECONVERGENT B0 ;  /* 0x0000000000007941 */ /* 0x000fea0003800200 */
.L_x_6:
[----:B------:R-:W-:Y:S01]  /*0730*/  LOP3.LUT P0, RZ, R14, 0x8, RZ, 0xc0, !PT ;  /* 0x000000080eff7812 */ /* 0x000fe2000780c0ff */
[----:B------:R-:W-:-:S12]  /*0740*/  BSSY.RECONVERGENT B0, `(.L_x_9) ;  /* 0x000000a000007945 */ /* 0x000fd80003800200 */
[----:B------:R-:W-:Y:S05]  /*0750*/  @!P0 BRA `(.L_x_10) ;  /* 0x0000000000148947 */ /* 0x000fea0003800000 */
[----:B------:R-:W-:-:S13]  /*0760*/  LOP3.LUT P0, RZ, R15, 0x8, RZ, 0xc0, !PT ;  /* 0x000000080fff7812 */ /* 0x000fda000780c0ff */
[----:B------:R-:W-:Y:S05]  /*0770*/  @!P0 BRA `(.L_x_11) ;  /* 0x0000000000188947 */ /* 0x000fea0003800000 */
[----:B--234-:R-:W-:-:S05]  /*0780*/  VIADD R3, R3, 0x1 ;  /* 0x0000000103037836 */ /* 0x01cfca0000000000 */
[----:B------:R2:W-:Y:S01]  /*0790*/  STL [R12], R3 ;  /* 0x000000030c007387 */ /* 0x0005e20000100800 */
[----:B------:R-:W-:Y:S05]  /*07a0*/  BRA `(.L_x_11) ;  /* 0x00000000000c7947 */ /* 0x000fea0003800000 */
.L_x_10:
[----:B------:R-:W-:-:S13]  /*07b0*/  LOP3.LUT P0, RZ, R15, 0x8, RZ, 0xc0, !PT ;  /* 0x000000080fff7812 */ /* 0x000fda000780c0ff */
[----:B--234-:R-:W-:-:S05]  /*07c0*/  @!P0 VIADD R3, R3, 0x1 ;  /* 0x0000000103038836 */ /* 0x01cfca0000000000 */
[----:B------:R2:W-:Y:S02]  /*07d0*/  @!P0 STL [R12], R3 ;  /* 0x000000030c008387 */ /* 0x0005e40000100800 */
.L_x_11:
[----:B------:R-:W-:Y:S05]  /*07e0*/  BSYNC.RECONVERGENT B0 ;  /* 0x0000000000007941 */ /* 0x000fea0003800200 */
.L_x_9:
        /* <DEDUP_REMOVED lines=8> */
.L_x_13:
[----:B------:R-:W-:-:S13]  /*0870*/  LOP3.LUT P0, RZ, R15, 0x10, RZ, 0xc0, !PT ;  /* 0x000000100fff7812 */ /* 0x000fda000780c0ff */
[----:B--234-:R-:W-:-:S05]  /*0880*/  @!P0 VIADD R3, R3, 0x1 ;  /* 0x0000000103038836 */ /* 0x01cfca0000000000 */
[----:B------:R2:W-:Y:S02]  /*0890*/  @!P0 STL [R12], R3 ;  /* 0x000000030c008387 */ /* 0x0005e40000100800 */
.L_x_14:
[----:B------:R-:W-:Y:S05]  /*08a0*/  BSYNC.RECONVERGENT B0 ;  /* 0x0000000000007941 */ /* 0x000fea0003800200 */
.L_x_12:
        /* <DEDUP_REMOVED lines=8> */
.L_x_16:
[----:B------:R-:W-:-:S13]  /*0930*/  LOP3.LUT P0, RZ, R15, 0x20, RZ, 0xc0, !PT ;  /* 0x000000200fff7812 */ /* 0x000fda000780c0ff */
[----:B--234-:R-:W-:-:S05]  /*0940*/  @!P0 VIADD R3, R3, 0x1 ;  /* 0x0000000103038836 */ /* 0x01cfca0000000000 */
[----:B------:R2:W-:Y:S02]  /*0950*/  @!P0 STL [R12], R3 ;  /* 0x000000030c008387 */ /* 0x0005e40000100800 */
.L_x_17:
[----:B------:R-:W-:Y:S05]  /*0960*/  BSYNC.RECONVERGENT B0 ;  /* 0x0000000000007941 */ /* 0x000fea0003800200 */
.L_x_15:
        /* <DEDUP_REMOVED lines=8> */
.L_x_19:
[----:B------:R-:W-:-:S13]  /*09f0*/  LOP3.LUT P0, RZ, R15, 0x40, RZ, 0xc0, !PT ;  /* 0x000000400fff7812 */ /* 0x000fda000780c0ff */
[----:B--234-:R-:W-:-:S05]  /*0a00*/  @!P0 VIADD R3, R3, 0x1 ;  /* 0x0000000103038836 */ /* 0x01cfca0000000000 */
[----:B------:R2:W-:Y:S02]  /*0a10*/  @!P0 STL [R12], R3 ;  /* 0x000000030c008387 */ /* 0x0005e40000100800 */
.L_x_20:
[----:B------:R-:W-:Y:S05]  /*0a20*/  BSYNC.RECONVERGENT B0 ;  /* 0x0000000000007941 */ /* 0x000fea0003800200 */
.L_x_18:
        /* <DEDUP_REMOVED lines=8> */
.L_x_22:
[----:B------:R-:W-:-:S13]  /*0ab0*/  LOP3.LUT P0, RZ, R15, 0x80, RZ, 0xc0, !PT ;  /* 0x000000800fff7812 */ /* 0x000fda000780c0ff */
[----:B--234-:R-:W-:-:S05]  /*0ac0*/  @!P0 VIADD R3, R3, 0x1 ;  /* 0x0000000103038836 */ /* 0x01cfca0000000000 */
[----:B------:R2:W-:Y:S02]  /*0ad0*/  @!P0 STL [R12], R3 ;  /* 0x000000030c008387 */ /* 0x0005e40000100800 */
.L_x_23:
[----:B------:R-:W-:Y:S05]  /*0ae0*/  BSYNC.RECONVERGENT B0 ;  /* 0x0000000000007941 */ /* 0x000fea0003800200 */
.L_x_21:
        /* <DEDUP_REMOVED lines=8> */
.L_x_25:
[----:B------:R-:W-:-:S13]  /*0b70*/  LOP3.LUT P0, RZ, R15, 0x100, RZ, 0xc0, !PT ;  /* 0x000001000fff7812 */ /* 0x000fda000780c0ff */
[----:B--234-:R-:W-:-:S05]  /*0b80*/  @!P0 VIADD R3, R3, 0x1 ;  /* 0x0000000103038836 */ /* 0x01cfca0000000000 */
[----:B------:R2:W-:Y:S02]  /*0b90*/  @!P0 STL [R12], R3 ;  /* 0x000000030c008387 */ /* 0x0005e40000100800 */
.L_x_26:
[----:B------:R-:W-:Y:S05]  /*0ba0*/  BSYNC.RECONVERGENT B0 ;  /* 0x0000000000007941 */ /* 0x000fea0003800200 */
.L_x_24:
        /* <DEDUP_REMOVED lines=8> */
.L_x_28:
[----:B------:R-:W-:-:S13]  /*0c30*/  LOP3.LUT P0, RZ, R15, 0x200, RZ, 0xc0, !PT ;  /* 0x000002000fff7812 */ /* 0x000fda000780c0ff */
[----:B--234-:R-:W-:-:S05]  /*0c40*/  @!P0 VIADD R3, R3, 0x1 ;  /* 0x0000000103038836 */ /* 0x01cfca0000000000 */
[----:B------:R2:W-:Y:S02]  /*0c50*/  @!P0 STL [R12], R3 ;  /* 0x000000030c008387 */ /* 0x0005e40000100800 */
.L_x_29:
[----:B------:R-:W-:Y:S05]  /*0c60*/  BSYNC.RECONVERGENT B0 ;  /* 0x0000000000007941 */ /* 0x000fea0003800200 */
.L_x_27:
        /* <DEDUP_REMOVED lines=8> */
.L_x_31:
[----:B------:R-:W-:-:S13]  /*0cf0*/  LOP3.LUT P0, RZ, R15, 0x400, RZ, 0xc0, !PT ;  /* 0x000004000fff7812 */ /* 0x000fda000780c0ff */
[----:B--234-:R-:W-:-:S05]  /*0d00*/  @!P0 VIADD R3, R3, 0x1 ;  /* 0x0000000103038836 */ /* 0x01cfca0000000000 */
[----:B------:R2:W-:Y:S02]  /*0d10*/  @!P0 STL [R12], R3 ;  /* 0x000000030c008387 */ /* 0x0005e40000100800 */
.L_x_32:
[----:B------:R-:W-:Y:S05]  /*0d20*/  BSYNC.RECONVERGENT B0 ;  /* 0x0000000000007941 */ /* 0x000fea0003800200 */
.L_x_30:
        /* <DEDUP_REMOVED lines=8> */
.L_x_34:
[----:B------:R-:W-:-:S13]  /*0db0*/  LOP3.LUT P0, RZ, R15, 0x800, RZ, 0xc0, !PT ;  /* 0x000008000fff7812 */ /* 0x000fda000780c0ff */
[----:B--234-:R-:W-:-:S05]  /*0dc0*/  @!P0 VIADD R3, R3, 0x1 ;  /* 0x0000000103038836 */ /* 0x01cfca0000000000 */
[----:B------:R2:W-:Y:S02]  /*0dd0*/  @!P0 STL [R12], R3 ;  /* 0x000000030c008387 */ /* 0x0005e40000100800 */
.L_x_35:
[----:B------:R-:W-:Y:S05]  /*0de0*/  BSYNC.RECONVERGENT B0 ;  /* 0x0000000000007941 */ /* 0x000fea0003800200 */
.L_x_33:
        /* <DEDUP_REMOVED lines=8> */
.L_x_37:
[----:B------:R-:W-:-:S13]  /*0e70*/  LOP3.LUT P0, RZ, R15, 0x1000, RZ, 0xc0, !PT ;  /* 0x000010000fff7812 */ /* 0x000fda000780c0ff */
[----:B--234-:R-:W-:-:S05]  /*0e80*/  @!P0 VIADD R3, R3, 0x1 ;  /* 0x0000000103038836 */ /* 0x01cfca0000000000 */
[----:B------:R2:W-:Y:S02]  /*0e90*/  @!P0 STL [R12], R3 ;  /* 0x000000030c008387 */ /* 0x0005e40000100800 */
.L_x_38:
[----:B------:R-:W-:Y:S05]  /*0ea0*/  BSYNC.RECONVERGENT B0 ;  /* 0x0000000000007941 */ /* 0x000fea0003800200 */
.L_x_36:
        /* <DEDUP_REMOVED lines=8> */
.L_x_40:
[----:B------:R-:W-:-:S13]  /*0f30*/  LOP3.LUT P0, RZ, R15, 0x2000, RZ, 0xc0, !PT ;  /* 0x000020000fff7812 */ /* 0x000fda000780c0ff */
[----:B--234-:R-:W-:-:S05]  /*0f40*/  @!P0 VIADD R3, R3, 0x1 ;  /* 0x0000000103038836 */ /* 0x01cfca0000000000 */
[----:B------:R2:W-:Y:S02]  /*0f50*/  @!P0 STL [R12], R3 ;  /* 0x000000030c008387 */ /* 0x0005e40000100800 */
.L_x_41:
[----:B------:R-:W-:Y:S05]  /*0f60*/  BSYNC.RECONVERGENT B0 ;  /* 0x0000000000007941 */ /* 0x000fea0003800200 */
.L_x_39:
        /* <DEDUP_REMOVED lines=8> */
.L_x_43:
[----:B------:R-:W-:-:S13]  /*0ff0*/  LOP3.LUT P0, RZ, R15, 0x4000, RZ, 0xc0, !PT ;  /* 0x000040000fff7812 */ /* 0x000fda000780c0ff */
[----:B--234-:R-:W-:-:S05]  /*1000*/  @!P0 VIADD R3, R3, 0x1 ;  /* 0x0000000103038836 */ /* 0x01cfca0000000000 */
[----:B------:R2:W-:Y:S02]  /*1010*/  @!P0 STL [R12], R3 ;  /* 0x000000030c008387 */ /* 0x0005e40000100800 */
.L_x_44:
[----:B------:R-:W-:Y:S05]  /*1020*/  BSYNC.RECONVERGENT B0 ;  /* 0x0000000000007941 */ /* 0x000fea0003800200 */
.L_x_42:
        /* <DEDUP_REMOVED lines=8> */
.L_x_46:
[----:B------:R-:W-:-:S13]  /*10b0*/  LOP3.LUT P0, RZ, R15, 0x8000, RZ, 0xc0, !PT ;  /* 0x000080000fff7812 */ /* 0x000fda000780c0ff */
[----:B--234-:R-:W-:-:S05]  /*10c0*/  @!P0 VIADD R3, R3, 0x1 ;  /* 0x0000000103038836 */ /* 0x01cfca0000000000 */
[----:B------:R2:W-:Y:S02]  /*10d0*/  @!P0 STL [R12], R3 ;  /* 0x000000030c008387 */ /* 0x0005e40000100800 */
.L_x_47:
[----:B------:R-:W-:Y:S05]  /*10e0*/  BSYNC.RECONVERGENT B0 ;  /* 0x0000000000007941 */ /* 0x000fea0003800200 */
.L_x_45:
        /* <DEDUP_REMOVED lines=8> */
.L_x_49:
[----:B------:R-:W-:-:S13]  /*1170*/  LOP3.LUT P0, RZ, R15, 0x10000, RZ, 0xc0, !PT ;  /* 0x000100000fff7812 */ /* 0x000fda000780c0ff */
[----:B--234-:R-:W-:-:S05]  /*1180*/  @!P0 VIADD R3, R3, 0x1 ;  /* 0x0000000103038836 */ /* 0x01cfca0000000000 */
[----:B------:R2:W-:Y:S02]  /*1190*/  @!P0 STL [R12], R3 ;  /* 0x000000030c008387 */ /* 0x0005e40000100800 */
.L_x_50:
[----:B------:R-:W-:Y:S05]  /*11a0*/  BSYNC.RECONVERGENT B0 ;  /* 0x0000000000007941 */ /* 0x000fea0003800200 */
.L_x_48:
        /* <DEDUP_REMOVED lines=8> */
.L_x_52:
[----:B------:R-:W-:-:S13]  /*1230*/  LOP3.LUT P0, RZ, R15, 0x20000, RZ, 0xc0, !PT ;  /* 0x000200000fff7812 */ /* 0x000fda000780c0ff */
[----:B--234-:R-:W-:-:S05]  /*1240*/  @!P0 VIADD R3, R3, 0x1 ;  /* 0x0000000103038836 */ /* 0x01cfca0000000000 */
[----:B------:R2:W-:Y:S02]  /*1250*/  @!P0 STL [R12], R3 ;  /* 0x000000030c008387 */ /* 0x0005e40000100800 */
.L_x_53:
[----:B------:R-:W-:Y:S05]  /*1260*/  BSYNC.RECONVERGENT B0 ;  /* 0x0000000000007941 */ /* 0x000fea0003800200 */
.L_x_51:
        /* <DEDUP_REMOVED lines=8> */
.L_x_55:
[----:B------:R-:W-:-:S13]  /*12f0*/  LOP3.LUT P0, RZ, R15, 0x40000, RZ, 0xc0, !PT ;  /* 0x000400000fff7812 */ /* 0x000fda000780c0ff */
[----:B--234-:R-:W-:-:S05]  /*1300*/  @!P0 VIADD R3, R3, 0x1 ;  /* 0x0000000103038836 */ /* 0x01cfca0000000000 */
[----:B------:R2:W-:Y:S02]  /*1310*/  @!P0 STL [R12], R3 ;  /* 0x000000030c008387 */ /* 0x0005e40000100800 */
.L_x_56:
[----:B------:R-:W-:Y:S05]  /*1320*/  BSYNC.RECONVERGENT B0 ;  /* 0x0000000000007941 */ /* 0x000fea0003800200 */
.L_x_54:
        /* <DEDUP_REMOVED lines=8> */
.L_x_58:
[----:B------:R-:W-:-:S13]  /*13b0*/  LOP3.LUT P0, RZ, R15, 0x80000, RZ, 0xc0, !PT ;  /* 0x000800000fff7812 */ /* 0x000fda000780c0ff */
[----:B--234-:R-:W-:-:S05]  /*13c0*/  @!P0 VIADD R3, R3, 0x1 ;  /* 0x0000000103038836 */ /* 0x01cfca0000000000 */
[----:B------:R2:W-:Y:S02]  /*13d0*/  @!P0 STL [R12], R3 ;  /* 0x000000030c008387 */ /* 0x0005e40000100800 */
.L_x_59:
[----:B------:R-:W-:Y:S05]  /*13e0*/  BSYNC.RECONVERGENT B0 ;  /* 0x0000000000007941 */ /* 0x000fea0003800200 */
.L_x_57:
        /* <DEDUP_REMOVED lines=8> */
.L_x_61:
[----:B------:R-:W-:-:S13]  /*1470*/  LOP3.LUT P0, RZ, R15, 0x100000, RZ, 0xc0, !PT ;  /* 0x001000000fff7812 */ /* 0x000fda000780c0ff */
[----:B--234-:R-:W-:-:S05]  /*1480*/  @!P0 VIADD R3, R3, 0x1 ;  /* 0x0000000103038836 */ /* 0x01cfca0000000000 */
[----:B------:R2:W-:Y:S02]  /*1490*/  @!P0 STL [R12], R3 ;  /* 0x000000030c008387 */ /* 0x0005e40000100800 */
.L_x_62:
[----:B------:R-:W-:Y:S05]  /*14a0*/  BSYNC.RECONVERGENT B0 ;  /* 0x0000000000007941 */ /* 0x000fea0003800200 */
.L_x_60:
        /* <DEDUP_REMOVED lines=8> */
.L_x_64:
[----:B------:R-:W-:-:S13]  /*1530*/  LOP3.LUT P0, RZ, R15, 0x200000, RZ, 0xc0, !PT ;  /* 0x002000000fff7812 */ /* 0x000fda000780c0ff */
[----:B--234-:R-:W-:-:S05]  /*1540*/  @!P0 VIADD R3, R3, 0x1 ;  /* 0x0000000103038836 */ /* 0x01cfca0000000000 */
[----:B------:R2:W-:Y:S02]  /*1550*/  @!P0 STL [R12], R3 ;  /* 0x000000030c008387 */ /* 0x0005e40000100800 */
.L_x_65:
[----:B------:R-:W-:Y:S05]  /*1560*/  BSYNC.RECONVERGENT B0 ;  /* 0x0000000000007941 */ /* 0x000fea0003800200 */
.L_x_63:
        /* <DEDUP_REMOVED lines=8> */
.L_x_67:
[----:B------:R-:W-:-:S13]  /*15f0*/  LOP3.LUT P0, RZ, R15, 0x400000, RZ, 0xc0, !PT ;  /* 0x004000000fff7812 */ /* 0x000fda000780c0ff */
[----:B--234-:R-:W-:-:S05]  /*1600*/  @!P0 VIADD R3, R3, 0x1 ;  /* 0x0000000103038836 */ /* 0x01cfca0000000000 */
[----:B------:R2:W-:Y:S02]  /*1610*/  @!P0 STL [R12], R3 ;  /* 0x000000030c008387 */ /* 0x0005e40000100800 */
.L_x_68:
[----:B------:R-:W-:Y:S05]  /*1620*/  BSYNC.RECONVERGENT B0 ;  /* 0x0000000000007941 */ /* 0x000fea0003800200 */
.L_x_66:
        /* <DEDUP_REMOVED lines=8> */
.L_x_70:
[----:B------:R-:W-:-:S13]  /*16b0*/  LOP3.LUT P0, RZ, R15, 0x800000, RZ, 0xc0, !PT ;  /* 0x008000000fff7812 */ /* 0x000fda000780c0ff */
[----:B--234-:R-:W-:-:S05]  /*16c0*/  @!P0 VIADD R3, R3, 0x1 ;  /* 0x0000000103038836 */ /* 0x01cfca0000000000 */
[----:B------:R2:W-:Y:S02]  /*16d0*/  @!P0 STL [R12], R3 ;  /* 0x000000030c008387 */ /* 0x0005e40000100800 */
.L_x_71:
[----:B------:R-:W-:Y:S05]  /*16e0*/  BSYNC.RECONVERGENT B0 ;  /* 0x0000000000007941 */ /* 0x000fea0003800200 */
.L_x_69:
        /* <DEDUP_REMOVED lines=8> */
.L_x_73:
[----:B------:R-:W-:-:S13]  /*1770*/  LOP3.LUT P0, RZ, R15, 0x1000000, RZ, 0xc0, !PT ;  /* 0x010000000fff7812 */ /* 0x000fda000780c0ff */
[----:B--234-:R-:W-:-:S05]  /*1780*/  @!P0 VIADD R3, R3, 0x1 ;  /* 0x0000000103038836 */ /* 0x01cfca0000000000 */
[----:B------:R2:W-:Y:S02]  /*1790*/  @!P0 STL [R12], R3 ;  /* 0x000000030c008387 */ /* 0x0005e40000100800 */
.L_x_74:
[----:B------:R-:W-:Y:S05]  /*17a0*/  BSYNC.RECONVERGENT B0 ;  /* 0x0000000000007941 */ /* 0x000fea0003800200 */
.L_x_72:
[----:B------:R-:W-:Y:S01]  /*17b0*/  NOP ;  /* 0x0000000000007918 */ /* 0x000fe20000000000 */
[----:B------:R-:W5:Y:S01]  /*17c0*/  LDL R0, [R12] ;  /* 0x000000000c007983 */ /* 0x000f620000100800 */
[----:B------:R-:W-:Y:S01]  /*17d0*/  BSSY.RECONVERGENT B2, `(.L_x_75) ;  /* 0x000001e000027945 */ /* 0x000fe20003800200 */
[----:B-----5:R-:W-:-:S13]  /*17e0*/  ISETP.NE.AND P0, PT, R0, RZ, PT ;  /* 0x000000ff0000720c */ /* 0x020fda0003f05270 */
[----:B--234-:R-:W-:-:S05]  /*17f0*/  @!P0 IMAD.MOV.U32 R3, RZ, RZ, 0x3d4ccccd ;  /* 0x3d4ccccdff038424 */ /* 0x01cfca00078e00ff */
[----:B------:R2:W-:Y:S01]  /*1800*/  @!P0 STS [R6+0x4], R3 ;  /* 0x0000040306008388 */ /* 0x0005e20000000800 */
[----:B------:R-:W-:Y:S05]  /*1810*/  @!P0 BRA `(.L_x_76) ;  /* 0x0000000000648947 */ /* 0x000fea0003800000 */
[----:B------:R-:W-:-:S13]  /*1820*/  ISETP.GE.U32.AND P0, PT, R0, 0x18, PT ;  /* 0x000000180000780c */ /* 0x000fda0003f06070 */
[----:B------:R-:W3:Y:S01]  /*1830*/  @P0 LDS R15, [R6] ;  /* 0x00000000060f0984 */ /* 0x000ee20000000800 */
[----:B01----:R-:W0:Y:S01]  /*1840*/  @P0 LDC.64 R12, c[0x0][0x3a8] ;  /* 0x0000ea00ff0c0b82 */ /* 0x003e220000000a00 */
[----:B--2---:R-:W-:Y:S02]  /*1850*/  @P0 IMAD.MOV.U32 R3, RZ, RZ, 0x3c34eb12 ;  /* 0x3c34eb12ff030424 */ /* 0x004fe400078e00ff */
[----:B0-----:R-:W-:-:S05]  /*1860*/  @P0 IMAD.WIDE.U32 R12, R11, 0x14, R12 ;  /* 0x000000140b0c0825 */ /* 0x001fca00078e000c */
[----:B------:R4:W-:Y:S04]  /*1870*/  @P0 STG.E desc[UR6][R12.64+0xc], R3 ;  /* 0x00000c030c000986 */ /* 0x0009e8000c101906 */
[----:B---3--:R4:W-:Y:S01]  /*1880*/  @P0 STG.E desc[UR6][R12.64+0x10], R15 ;  /* 0x0000100f0c000986 */ /* 0x0089e2000c101906 */
[----:B------:R-:W-:Y:S05]  /*1890*/  @P0 BRA `(.L_x_76) ;  /* 0x0000000000440947 */ /* 0x000fea0003800000 */
[----:B------:R-:W-:Y:S01]  /*18a0*/  I2FP.F32.U32 R0, R0 ;  /* 0x0000000000007245 */ /* 0x000fe20000201000 */
[----:B----4-:R-:W-:Y:S01]  /*18b0*/  IMAD.MOV.U32 R12, RZ, RZ, 0x3d23d70a ;  /* 0x3d23d70aff0c7424 */ /* 0x010fe200078e00ff */
[----:B------:R-:W-:Y:S01]  /*18c0*/  BSSY.RECONVERGENT B1, `(.L_x_77) ;  /* 0x000000d000017945 */ /* 0x000fe20003800200 */
[----:B------:R-:W-:Y:S02]  /*18d0*/  IMAD.MOV.U32 R3, RZ, RZ, 0x41c80000 ;  /* 0x41c80000ff037424 */ /* 0x000fe400078e00ff */
[----:B------:R-:W-:Y:S02]  /*18e0*/  FMUL R0, R0, R0 ;  /* 0x0000000000007220 */ /* 0x000fe40000400000 */
[----:B------:R-:W-:Y:S02]  /*18f0*/  FFMA R3, R12, -R3, 1 ;  /* 0x3f8000000c037423 */ /* 0x000fe40000000803 */
[----:B------:R-:W0:Y:S02]  /*1900*/  FCHK P0, R0, 25 ;  /* 0x41c8000000007902 */ /* 0x000e240000000000 */
[----:B------:R-:W-:-:S04]  /*1910*/  FFMA R3, R3, R12, 0.039999999105930328369 ;  /* 0x3d23d70a03037423 */ /* 0x000fc8000000000c */
[----:B------:R-:W-:-:S04]  /*1920*/  FFMA R12, R0, R3, RZ ;  /* 0x00000003000c7223 */ /* 0x000fc800000000ff */
[----:B------:R-:W-:-:S04]  /*1930*/  FFMA R13, R12, -25, R0 ;  /* 0xc1c800000c0d7823 */ /* 0x000fc80000000000 */
[----:B------:R-:W-:Y:S01]  /*1940*/  FFMA R3, R3, R13, R12 ;  /* 0x0000000d03037223 */ /* 0x000fe2000000000c */
[----:B0-----:R-:W-:Y:S06]  /*1950*/  @!P0 BRA `(.L_x_78) ;  /* 0x00000000000c8947 */ /* 0x001fec0003800000 */
[----:B------:R-:W-:-:S07]  /*1960*/  MOV R12, 0x1980 ;  /* 0x00001980000c7802 */ /* 0x000fce0000000f00 */
[----:B------:R-:W-:Y:S05]  /*1970*/  CALL.REL.NOINC `($__internal_0_$__cuda_sm3x_div_rn_noftz_f32_slowpath) ;  /* 0x0000002000d47944 */ /* 0x000fea0003c00000 */
[----:B------:R-:W-:-:S07]  /*1980*/  IMAD.MOV.U32 R3, RZ, RZ, R0 ;  /* 0x000000ffff037224 */ /* 0x000fce00078e0000 */
.L_x_78:
[----:B------:R-:W-:Y:S05]  /*1990*/  BSYNC.RECONVERGENT B1 ;  /* 0x0000000000017941 */ /* 0x000fea0003800200 */
.L_x_77:
[----:B------:R3:W-:Y:S02]  /*19a0*/  STS [R6+0x4], R3 ;  /* 0x0000040306007388 */ /* 0x0007e40000000800 */
.L_x_76:
[----:B------:R-:W-:Y:S05]  /*19b0*/  BSYNC.RECONVERGENT B2 ;  /* 0x0000000000027941 */ /* 0x000fea0003800200 */
.L_x_75:
[----:B------:R-:W5:Y:S01]  /*19c0*/  S2R R0, SR_LANEID ;  /* 0x0000000000007919 */ /* 0x000f620000000000 */
[----:B------:R-:W2:Y:S01]  /*19d0*/  S2UR UR5, SR_CgaCtaId ;  /* 0x00000000000579c3 */ /* 0x000ea20000008800 */
[----:B------:R-:W-:Y:S01]  /*19e0*/  UMOV UR4, 0x400 ;  /* 0x0000040000047882 */ /* 0x000fe20000000000 */
[----:B------:R-:W-:Y:S01]  /*19f0*/  NOP ;  /* 0x0000000000007918 */ /* 0x000fe20000000000 */
[----:B01--4-:R-:W-:Y:S01]  /*1a00*/  LDS R13, [R6+0x4] ;  /* 0x00000400060d7984 */ /* 0x013fe20000000800 */
[----:B------:R-:W-:Y:S01]  /*1a10*/  SHF.R.U32.HI R8, RZ, 0x5, R8 ;  /* 0x00000005ff087819 */ /* 0x000fe20000011608 */
[----:B------:R-:W-:Y:S04]  /*1a20*/  BSSY.RECONVERGENT B0, `(.L_x_79) ;  /* 0x0000219000007945 */ /* 0x000fe80003800200 */
[----:B------:R-:W-:Y:S01]  /*1a30*/  IMAD R11, R8, UR8, R11 ;  /* 0x00000008080b7c24 */ /* 0x000fe2000f8e020b */
[----:B--2---:R-:W-:-:S02]  /*1a40*/  ULEA UR9, UR5, UR4, 0x18 ;  /* 0x0000000405097291 */ /* 0x004fc4000f8ec0ff */
[----:B------:R-:W-:-:S04]  /*1a50*/  UIADD3 UR4, UPT, UPT, UR4, 0x100, URZ ;  /* 0x0000010004047890 */ /* 0x000fc8000fffe0ff */
[----:B------:R-:W-:Y:S01]  /*1a60*/  ULEA UR4, UR5, UR4, 0x18 ;  /* 0x0000000405047291 */ /* 0x000fe2000f8ec0ff */
[----:B-----5:R-:W0:Y:S01]  /*1a70*/  SHFL.BFLY PT, R15, R0, 0x1, 0x1f ;  /* 0x0c201f00000f7f89 */ /* 0x020e2200000e0000 */
[----:B------:R-:W-:Y:S02]  /*1a80*/  SHF.R.U32.HI R12, RZ, 0x1, R0 ;  /* 0x00000001ff0c7819 */ /* 0x000fe40000011600 */
[----:B---3--:R-:W-:Y:S02]  /*1a90*/  SGXT.U32 R3, R0, 0x1 ;  /* 0x000000010003781a */ /* 0x008fe40000000000 */
[----:B------:R-:W-:Y:S02]  /*1aa0*/  SGXT.U32 R12, R12, 0x1 ;  /* 0x000000010c0c781a */ /* 0x000fe40000000000 */
[----:B------:R-:W-:Y:S02]  /*1ab0*/  ISETP.GT.U32.AND P1, PT, R0, 0x7, PT ;  /* 0x000000070000780c */ /* 0x000fe40003f24070 */
[----:B0-----:R-:W-:-:S06]  /*1ac0*/  LEA R14, R15, UR9, 0x3 ;  /* 0x000000090f0e7c11 */ /* 0x001fcc000f8e18ff */
[----:B------:R-:W0:Y:S02]  /*1ad0*/  LDS R14, [R14+0x4] ;  /* 0x000004000e0e7984 */ /* 0x000e240000000800 */
[----:B0-----:R-:W-:Y:S02]  /*1ae0*/  FSETP.GEU.AND P0, PT, R13, R14, PT ;  /* 0x0000000e0d00720b */ /* 0x001fe40003f0e000 */
[----:B------:R-:W-:Y:S02]  /*1af0*/  LOP3.LUT R13, R3, R12, RZ, 0x3c, !PT ;  /* 0x0000000c030d7212 */ /* 0x000fe400078e3cff */
[----:B------:R-:W-:-:S04]  /*1b00*/  SEL R16, RZ, 0x1, P0 ;  /* 0x00000001ff107807 */ /* 0x000fc80000000000 */
[----:B------:R-:W-:Y:S02]  /*1b10*/  ISETP.NE.AND P0, PT, R13, R16, PT ;  /* 0x000000100d00720c */ /* 0x000fe40003f05270 */
[----:B------:R-:W-:Y:S02]  /*1b20*/  SHF.R.U32.HI R13, RZ, 0x2, R0 ;  /* 0x00000002ff0d7819 */ /* 0x000fe40000011600 */
[----:B------:R-:W-:Y:S02]  /*1b30*/  SEL R15, R15, R0, !P0 ;  /* 0x000000000f0f7207 */ /* 0x000fe40004000000 */
[----:B------:R-:W-:Y:S02]  /*1b40*/  SGXT.U32 R13, R13, 0x1 ;  /* 0x000000010d0d781a */ /* 0x000fe40000000000 */
[----:B------:R-:W-:Y:S01]  /*1b50*/  LEA R18, R15, UR9, 0x3 ;  /* 0x000000090f127c11 */ /* 0x000fe2000f8e18ff */
[----:B------:R-:W0:Y:S01]  /*1b60*/  SHFL.BFLY PT, R16, R15, 0x2, 0x1f ;  /* 0x0c401f000f107f89 */ /* 0x000e2200000e0000 */
[----:B------:R-:W-:-:S04]  /*1b70*/  LOP3.LUT R14, R12, R13, RZ, 0x3c, !PT ;  /* 0x0000000d0c0e7212 */ /* 0x000fc800078e3cff */
[----:B------:R-:W-:Y:S01]  /*1b80*/  LDS R18, [R18+0x4] ;  /* 0x0000040012127984 */ /* 0x000fe20000000800 */
[----:B0-----:R-:W-:-:S06]  /*1b90*/  LEA R17, R16, UR9, 0x3 ;  /* 0x0000000910117c11 */ /* 0x001fcc000f8e18ff */
[----:B------:R-:W0:Y:S02]  /*1ba0*/  LDS R17, [R17+0x4] ;  /* 0x0000040011117984 */ /* 0x000e240000000800 */
[----:B0-----:R-:W-:-:S04]  /*1bb0*/  FSETP.GEU.AND P0, PT, R18, R17, PT ;  /* 0x000000111200720b */ /* 0x001fc80003f0e000 */
[----:B------:R-:W-:-:S04]  /*1bc0*/  SEL R19, RZ, 0x1, P0 ;  /* 0x00000001ff137807 */ /* 0x000fc80000000000 */
[----:B------:R-:W-:Y:S02]  /*1bd0*/  ISETP.NE.AND P0, PT, R14, R19, PT ;  /* 0x000000130e00720c */ /* 0x000fe40003f05270 */
[----:B------:R-:W-:Y:S02]  /*1be0*/  LOP3.LUT R14, R3, R13, RZ, 0x3c, !PT ;  /* 0x0000000d030e7212 */ /* 0x000fe400078e3cff */
[----:B------:R-:W-:-:S04]  /*1bf0*/  SEL R15, R16, R15, !P0 ;  /* 0x0000000f100f7207 */ /* 0x000fc80004000000 */
[----:B------:R-:W-:Y:S01]  /*1c00*/  LEA R19, R15, UR9, 0x3 ;  /* 0x000000090f137c11 */ /* 0x000fe2000f8e18ff */
[----:B------:R-:W0:Y:S05]  /*1c10*/  SHFL.BFLY PT, R16, R15, 0x1, 0x1f ;  /* 0x0c201f000f107f89 */ /* 0x000e2a00000e0000 */
[----:B------:R-:W-:Y:S01]  /*1c20*/  LDS R19, [R19+0x4] ;  /* 0x0000040013137984 */ /* 0x000fe20000000800 */
[----:B0-----:R-:W-:-:S06]  /*1c30*/  LEA R18, R16, UR9, 0x3 ;  /* 0x0000000910127c11 */ /* 0x001fcc000f8e18ff */
[----:B------:R-:W0:Y:S02]  /*1c40*/  LDS R18, [R18+0x4] ;  /* 0x0000040012127984 */ /* 0x000e240000000800 */
[----:B0-----:R-:W-:-:S04]  /*1c50*/  FSETP.GEU.AND P0, PT, R19, R18, PT ;  /* 0x000000121300720b */ /* 0x001fc80003f0e000 */
        /* <DEDUP_REMOVED lines=75> */
[----:B------:R-:W-:-:S04]  /*2110*/  ISETP.NE.AND P0, PT, R16, R19, PT ;  /* 0x000000131000720c */ /* 0x000fc80003f05270 */
        /* <DEDUP_REMOVED lines=11> */
[----:B------:R-:W0:Y:S04]  /*21d0*/  SHFL.BFLY PT, R20, R19, 0x8, 0x1f ;  /* 0x0d001f0013147f89 */ /* 0x000e2800000e0000 */
        /* <DEDUP_REMOVED lines=32> */
[----:B------:R-:W-:Y:S02]  /*23e0*/  ISETP.NE.AND P0, PT, R3, R16, PT ;  /* 0x000000100300720c */ /* 0x000fe40003f05270 */
[C---:B------:R-:W-:Y:S02]  /*23f0*/  LEA R3, R0.reuse, UR4, 0x3 ;  /* 0x0000000400037c11 */ /* 0x040fe4000f8e18ff */
[----:B------:R-:W-:Y:S02]  /*2400*/  SEL R19, R19, R18, !P0 ;  /* 0x0000001213137207 */ /* 0x000fe40004000000 */
[----:B------:R-:W-:Y:S02]  /*2410*/  ISETP.GT.U32.AND P0, PT, R0, 0xf, PT ;  /* 0x0000000f0000780c */ /* 0x000fe40003f04070 */
[----:B------:R-:W-:-:S05]  /*2420*/  LEA R19, R19, UR9, 0x3 ;  /* 0x0000000913137c11 */ /* 0x000fca000f8e18ff */
[----:B------:R-:W0:Y:S04]  /*2430*/  LDS R16, [R19] ;  /* 0x0000000013107984 */ /* 0x000e280000000800 */
[----:B0-----:R-:W-:Y:S04]  /*2440*/  STS [R3], R16 ;  /* 0x0000001003007388 */ /* 0x001fe80000000800 */
[----:B------:R-:W0:Y:S04]  /*2450*/  LDS R12, [R19+0x4] ;  /* 0x00000400130c7984 */ /* 0x000e280000000800 */
[----:B0-----:R-:W-:Y:S01]  /*2460*/  STS [R3+0x4], R12 ;  /* 0x0000040c03007388 */ /* 0x001fe20000000800 */
[----:B------:R-:W-:Y:S01]  /*2470*/  NOP ;  /* 0x0000000000007918 */ /* 0x000fe20000000000 */
[----:B------:R-:W-:Y:S06]  /*2480*/  BAR.SYNC.DEFER_BLOCKING 0x0 ;  /* 0x0000000000007b1d */ /* 0x000fec0000010000 */
[----:B------:R-:W-:Y:S04]  /*2490*/  @!P0 LDS R13, [R6+0x84] ;  /* 0x00008400060d8984 */ /* 0x000fe80000000800 */
[----:B------:R-:W0:Y:S02]  /*24a0*/  @!P0 LDS R14, [R6+0x4] ;  /* 0x00000400060e8984 */ /* 0x000e240000000800 */
[----:B0-----:R-:W-:-:S05]  /*24b0*/  @!P0 FADD R13, R13, R14 ;  /* 0x0000000e0d0d8221 */ /* 0x001fca0000000000 */
[----:B------:R-:W-:Y:S01]  /*24c0*/  @!P0 STS [R6+0x4], R13 ;  /* 0x0000040d06008388 */ /* 0x000fe20000000800 */
[----:B------:R-:W-:Y:S01]  /*24d0*/  BAR.SYNC.DEFER_BLOCKING 0x0 ;  /* 0x0000000000007b1d */ /* 0x000fe20000010000 */
[----:B------:R-:W-:-:S05]  /*24e0*/  ISETP.GT.U32.AND P0, PT, R0, 0x3, PT ;  /* 0x000000030000780c */ /* 0x000fca0003f04070 */
        /* <DEDUP_REMOVED lines=9> */
[----:B------:R0:W-:Y:S01]  /*2580*/  @!P0 STS [R6+0x4], R17 ;  /* 0x0000041106008388 */ /* 0x0001e20000000800 */
[----:B------:R-:W-:Y:S01]  /*2590*/  BAR.SYNC.DEFER_BLOCKING 0x0 ;  /* 0x0000000000007b1d */ /* 0x000fe20000010000 */
[----:B------:R-:W-:Y:S02]  /*25a0*/  ISETP.NE.AND P0, PT, R0, RZ, PT ;  /* 0x000000ff0000720c */ /* 0x000fe40003f05270 */
[----:B0-----:R-:W-:-:S04]  /*25b0*/  SHF.R.U32.HI R17, RZ, 0x2, R2 ;  /* 0x00000002ff117819 */ /* 0x001fc80000011602 */
[----:B------:R-:W-:Y:S01]  /*25c0*/  LOP3.LUT R17, R17, R2, RZ, 0x3c, !PT ;  /* 0x0000000211117212 */ /* 0x000fe200078e3cff */
[----:B------:R-:W-:-:S04]  /*25d0*/  IMAD.SHL.U32 R2, R9, 0x10, RZ ;  /* 0x0000001009027824 */ /* 0x000fc800078e00ff */
[----:B------:R-:W-:-:S05]  /*25e0*/  IMAD.SHL.U32 R18, R17, 0x2, RZ ;  /* 0x0000000211127824 */ /* 0x000fca00078e00ff */
[----:B------:R-:W-:Y:S01]  /*25f0*/  LOP3.LUT R2, R9, R2, R18, 0x96, !PT ;  /* 0x0000000209027212 */ /* 0x000fe200078e9612 */
[----:B------:R-:W-:Y:S03]  /*2600*/  @!P1 LDS R12, [R6+0x14] ;  /* 0x00001400060c9984 */ /* 0x000fe60000000800 */
[----:B------:R-:W-:Y:S01]  /*2610*/  LOP3.LUT R17, R2, R17, RZ, 0x3c, !PT ;  /* 0x0000001102117212 */ /* 0x000fe200078e3cff */
[----:B------:R-:W-:Y:S01]  /*2620*/  IMAD.MOV.U32 R2, RZ, RZ, 0x2f800000 ;  /* 0x2f800000ff027424 */ /* 0x000fe200078e00ff */
[----:B------:R-:W0:Y:S02]  /*2630*/  @!P1 LDS R13, [R6+0x4] ;  /* 0x00000400060d9984 */ /* 0x000e240000000800 */
[----:B------:R-:W-:-:S04]  /*2640*/  IADD3 R17, PT, PT, R10, 0x587c5, R17 ;  /* 0x000587c50a117810 */ /* 0x000fc80007ffe011 */
[----:B------:R-:W-:-:S05]  /*2650*/  I2FP.F32.U32 R17, R17 ;  /* 0x0000001100117245 */ /* 0x000fca0000201000 */
[----:B------:R-:W-:Y:S01]  /*2660*/  FFMA R17, R17, R2, 1.1641532182693481445e-10 ;  /* 0x2f00000011117423 */ /* 0x000fe20000000002 */
[----:B0-----:R-:W-:-:S05]  /*2670*/  @!P1 FADD R15, R12, R13 ;  /* 0x0000000d0c0f9221 */ /* 0x001fca0000000000 */
[----:B------:R0:W-:Y:S01]  /*2680*/  @!P1 STS [R6+0x4], R15 ;  /* 0x0000040f06009388 */ /* 0x0001e20000000800 */
[----:B------:R-:W-:Y:S08]  /*2690*/  BAR.SYNC.DEFER_BLOCKING 0x0 ;  /* 0x0000000000007b1d */ /* 0x000ff00000010000 */
[----:B0-----:R-:W0:Y:S01]  /*26a0*/  LDC.64 R14, c[0x0][0x3a8] ;  /* 0x0000ea00ff0e7b82 */ /* 0x001e220000000a00 */
[----:B------:R-:W-:Y:S04]  /*26b0*/  @!P0 LDS R0, [UR9+0xc] ;  /* 0x00000c09ff008984 */ /* 0x000fe80008000800 */
[----:B------:R-:W1:Y:S01]  /*26c0*/  @!P0 LDS R13, [R6+0x4] ;  /* 0x00000400060d8984 */ /* 0x000e620000000800 */
[----:B0-----:R-:W-:-:S04]  /*26d0*/  IMAD.WIDE.U32 R14, R11, 0x14, R14 ;  /* 0x000000140b0e7825 */ /* 0x001fc800078e000e */
[----:B-1----:R-:W-:-:S05]  /*26e0*/  @!P0 FADD R19, R0, R13 ;  /* 0x0000000d00138221 */ /* 0x002fca0000000000 */
[----:B------:R-:W-:Y:S01]  /*26f0*/  @!P0 STS [R6+0x4], R19 ;  /* 0x0000041306008388 */ /* 0x000fe20000000800 */
[----:B------:R-:W-:-:S03]  /*2700*/  NOP ;  /* 0x0000000000007918 */ /* 0x000fc60000000000 */
[----:B------:R-:W0:Y:S04]  /*2710*/  LDS R16, [UR9+0x4] ;  /* 0x00000409ff107984 */ /* 0x000e280008000800 */
[----:B------:R-:W1:Y:S04]  /*2720*/  LDS.64 R12, [UR9+0xf8] ;  /* 0x0000f809ff0c7984 */ /* 0x000e680008000a00 */
[----:B------:R-:W2:Y:S01]  /*2730*/  LDS R0, [UR9+0x10c] ;  /* 0x00010c09ff007984 */ /* 0x000ea20008000800 */
[----:B0-----:R-:W-:-:S03]  /*2740*/  FMUL R2, R16, R17 ;  /* 0x0000001110027220 */ /* 0x001fc60000400000 */
[----:B------:R0:W-:Y:S01]  /*2750*/  STG.E desc[UR6][R14.64], R16 ;  /* 0x000000100e007986 */ /* 0x0001e2000c101906 */
[----:B------:R-:W-:-:S03]  /*2760*/  FMUL R2, R2, 100 ;  /* 0x42c8000002027820 */ /* 0x000fc60000400000 */
[----:B-1----:R0:W-:Y:S01]  /*2770*/  STG.E desc[UR6][R14.64+0x4], R12 ;  /* 0x0000040c0e007986 */ /* 0x0021e2000c101906 */
[----:B--2---:R-:W-:-:S03]  /*2780*/  FMUL R9, R0, 100 ;  /* 0x42c8000000097820 */ /* 0x004fc60000400000 */
[----:B------:R0:W-:Y:S01]  /*2790*/  STG.E desc[UR6][R14.64+0x8], R13 ;  /* 0x0000080d0e007986 */ /* 0x0001e2000c101906 */
[C---:B------:R-:W-:Y:S01]  /*27a0*/  FSETP.GT.AND P1, PT, R2.reuse, RZ, PT ;  /* 0x000000ff0200720b */ /* 0x040fe20003f24000 */
[----:B------:R-:W-:Y:S01]  /*27b0*/  IMAD.MOV.U32 R0, RZ, RZ, 0x1 ;  /* 0x00000001ff007424 */ /* 0x000fe200078e00ff */
[----:B------:R-:W-:-:S13]  /*27c0*/  FSETP.GEU.AND P0, PT, R2, R9, PT ;  /* 0x000000090200720b */ /* 0x000fda0003f0e000 */
[----:B0-----:R-:W-:Y:S05]  /*27d0*/  @!P0 BRA P1, `(.L_x_80) ;  /* 0x0000001000f48947 */ /* 0x001fea0000800000 */
[----:B------:R-:W0:Y:S01]  /*27e0*/  LDS R8, [UR9+0x114] ;  /* 0x00011409ff087984 */ /* 0x000e220008000800 */
[----:B------:R-:W-:Y:S01]  /*27f0*/  FSETP.GT.AND P0, PT, R2, R9, PT ;  /* 0x000000090200720b */ /* 0x000fe20003f04000 */
[----:B------:R-:W-:Y:S01]  /*2800*/  BSSY.RELIABLE B1, `(.L_x_81) ;  /* 0x0000009000017945 */ /* 0x000fe20003800100 */
[----:B------:R-:W-:Y:S01]  /*2810*/  FADD R9, RZ, R9 ;  /* 0x00000009ff097221 */ /* 0x000fe20000000000 */
[----:B------:R-:W1:Y:S10]  /*2820*/  LDS R10, [UR9+0x11c] ;  /* 0x00011c09ff0a7984 */ /* 0x000e740008000800 */
[----:B------:R-:W-:Y:S05]  /*2830*/  @!P0 BRA `(.L_x_82) ;  /* 0x0000000000148947 */ /* 0x000fea0003800000 */
[----:B0-----:R-:W-:Y:S01]  /*2840*/  FFMA R11, R8, 100, R9 ;  /* 0x42c80000080b7823 */ /* 0x001fe20000000009 */
[----:B------:R-:W-:-:S04]  /*2850*/  IMAD.MOV.U32 R0, RZ, RZ, 0x2 ;  /* 0x00000002ff007424 */ /* 0x000fc800078e00ff */
[----:B------:R-:W-:-:S13]  /*2860*/  FSETP.GEU.AND P0, PT, R2, R11, PT ;  /* 0x0000000b0200720b */ /* 0x000fda0003f0e000 */
[----:B------:R-:W-:Y:S05]  /*2870*/  @!P0 BREAK.RELIABLE B1 ;  /* 0x0000000000018942 */ /* 0x000fea0003800100 */
[----:B------:R-:W-:Y:S05]  /*2880*/  @!P0 BRA `(.L_x_80) ;  /* 0x0000001000c88947 */ /* 0x000fea0003800000 */
.L_x_82:
[----:B------:R-:W-:Y:S05]  /*2890*/  BSYNC.RELIABLE B1 ;  /* 0x0000000000017941 */ /* 0x000fea0003800100 */
.L_x_81:
[----:B0-----:R-:W-:Y:S01]  /*28a0*/  FFMA R13, R8, 100, R9 ;  /* 0x42c80000080d7823 */ /* 0x001fe20000000009 */
[----:B------:R-:W-:Y:S04]  /*28b0*/  BSSY.RELIABLE B1, `(.L_x_83) ;  /* 0x0000008000017945 */ /* 0x000fe80003800100 */
[----:B------:R-:W-:-:S13]  /*28c0*/  FSETP.GT.AND P0, PT, R2, R13, PT ;  /* 0x0000000d0200720b */ /* 0x000fda0003f04000 */
[----:B------:R-:W-:Y:S05]  /*28d0*/  @!P0 BRA `(.L_x_84) ;  /* 0x0000000000148947 */ /* 0x000fea0003800000 */
[----:B-1----:R-:W-:Y:S01]  /*28e0*/  FFMA R9, R10, 100, R13 ;  /* 0x42c800000a097823 */ /* 0x002fe2000000000d */
[----:B------:R-:W-:-:S04]  /*28f0*/  IMAD.MOV.U32 R0, RZ, RZ, 0x3 ;  /* 0x00000003ff007424 */ /* 0x000fc800078e00ff */
[----:B------:R-:W-:-:S13]  /*2900*/  FSETP.GEU.AND P0, PT, R2, R9, PT ;  /* 0x000000090200720b */ /* 0x000fda0003f0e000 */
[----:B------:R-:W-:Y:S05]  /*2910*/  @!P0 BREAK.RELIABLE B1 ;  /* 0x0000000000018942 */ /* 0x000fea0003800100 */
[----:B------:R-:W-:Y:S05]  /*2920*/  @!P0 BRA `(.L_x_80) ;  /* 0x0000001000a08947 */ /* 0x000fea0003800000 */
.L_x_84:
[----:B------:R-:W-:Y:S05]  /*2930*/  BSYNC.RELIABLE B1 ;  /* 0x0000000000017941 */ /* 0x000fea0003800100 */
.L_x_83:
[----:B------:R-:W0:Y:S01]  /*2940*/  LDS R8, [UR9+0x124] ;  /* 0x00012409ff087984 */ /* 0x000e220008000800 */
[----:B-1----:R-:W-:Y:S01]  /*2950*/  FFMA R13, R10, 100, R13 ;  /* 0x42c800000a0d7823 */ /* 0x002fe2000000000d */
[----:B------:R-:W-:Y:S02]  /*2960*/  BSSY.RELIABLE B1, `(.L_x_85) ;  /* 0x0000009000017945 */ /* 0x000fe40003800100 */
[----:B------:R-:W1:Y:S02]  /*2970*/  LDS R11, [UR9+0x12c] ;  /* 0x00012c09ff0b7984 */ /* 0x000e640008000800 */
[----:B------:R-:W-:-:S13]  /*2980*/  FSETP.GT.AND P0, PT, R2, R13, PT ;  /* 0x0000000d0200720b */ /* 0x000fda0003f04000 */
[----:B------:R-:W-:Y:S05]  /*2990*/  @!P0 BRA `(.L_x_86) ;  /* 0x0000000000148947 */ /* 0x000fea0003800000 */
[----:B0-----:R-:W-:Y:S01]  /*29a0*/  FFMA R9, R8, 100, R13 ;  /* 0x42c8000008097823 */ /* 0x001fe2000000000d */
[----:B------:R-:W-:-:S04]  /*29b0*/  IMAD.MOV.U32 R0, RZ, RZ, 0x4 ;  /* 0x00000004ff007424 */ /* 0x000fc800078e00ff */
[----:B------:R-:W-:-:S13]  /*29c0*/  FSETP.GEU.AND P0, PT, R2, R9, PT ;  /* 0x000000090200720b */ /* 0x000fda0003f0e000 */
[----:B------:R-:W-:Y:S05]  /*29d0*/  @!P0 BREAK.RELIABLE B1 ;  /* 0x0000000000018942 */ /* 0x000fea0003800100 */
[----:B------:R-:W-:Y:S05]  /*29e0*/  @!P0 BRA `(.L_x_80) ;  /* 0x0000001000708947 */ /* 0x000fea0003800000 */
.L_x_86:
[----:B------:R-:W-:Y:S05]  /*29f0*/  BSYNC.RELIABLE B1 ;  /* 0x0000000000017941 */ /* 0x000fea0003800100 */
.L_x_85:
        /* <DEDUP_REMOVED lines=9> */
.L_x_88:
[----:B------:R-:W-:Y:S05]  /*2a90*/  BSYNC.RELIABLE B1 ;  /* 0x0000000000017941 */ /* 0x000fea0003800100 */
.L_x_87:
        /* <DEDUP_REMOVED lines=11> */
.L_x_90:
[----:B------:R-:W-:Y:S05]  /*2b50*/  BSYNC.RELIABLE B1 ;  /* 0x0000000000017941 */ /* 0x000fea0003800100 */
.L_x_89:
        /* <DEDUP_REMOVED lines=9> */
.L_x_92:
[----:B------:R-:W-:Y:S05]  /*2bf0*/  BSYNC.RELIABLE B1 ;  /* 0x0000000000017941 */ /* 0x000fea0003800100 */
.L_x_91:
        /* <DEDUP_REMOVED lines=11> */
.L_x_94:
[----:B------:R-:W-:Y:S05]  /*2cb0*/  BSYNC.RELIABLE B1 ;  /* 0x0000000000017941 */ /* 0x000fea0003800100 */
.L_x_93:
        /* <DEDUP_REMOVED lines=9> */
.L_x_96:
[----:B------:R-:W-:Y:S05]  /*2d50*/  BSYNC.RELIABLE B1 ;  /* 0x0000000000017941 */ /* 0x000fea0003800100 */
.L_x_95:
        /* <DEDUP_REMOVED lines=11> */
.L_x_98:
[----:B------:R-:W-:Y:S05]  /*2e10*/  BSYNC.RELIABLE B1 ;  /* 0x0000000000017941 */ /* 0x000fea0003800100 */
.L_x_97:
        /* <DEDUP_REMOVED lines=9> */
.L_x_100:
[----:B------:R-:W-:Y:S05]  /*2eb0*/  BSYNC.RELIABLE B1 ;  /* 0x0000000000017941 */ /* 0x000fea0003800100 */
.L_x_99:
        /* <DEDUP_REMOVED lines=11> */
.L_x_102:
[----:B------:R-:W-:Y:S05]  /*2f70*/  BSYNC.RELIABLE B1 ;  /* 0x0000000000017941 */ /* 0x000fea0003800100 */
.L_x_101:
        /* <DEDUP_REMOVED lines=9> */
.L_x_104:
[----:B------:R-:W-:Y:S05]  /*3010*/  BSYNC.RELIABLE B1 ;  /* 0x0000000000017941 */ /* 0x000fea0003800100 */
.L_x_103:
        /* <DEDUP_REMOVED lines=11> */
.L_x_106:
[----:B------:R-:W-:Y:S05]  /*30d0*/  BSYNC.RELIABLE B1 ;  /* 0x0000000000017941 */ /* 0x000fea0003800100 */
.L_x_105:
        /* <DEDUP_REMOVED lines=9> */
.L_x_108:
[----:B------:R-:W-:Y:S05]  /*3170*/  BSYNC.RELIABLE B1 ;  /* 0x0000000000017941 */ /* 0x000fea0003800100 */
.L_x_107:
        /* <DEDUP_REMOVED lines=11> */
.L_x_110:
[----:B------:R-:W-:Y:S05]  /*3230*/  BSYNC.RELIABLE B1 ;  /* 0x0000000000017941 */ /* 0x000fea0003800100 */
.L_x_109:
        /* <DEDUP_REMOVED lines=9> */
.L_x_112:
[----:B------:R-:W-:Y:S05]  /*32d0*/  BSYNC.RELIABLE B1 ;  /* 0x0000000000017941 */ /* 0x000fea0003800100 */
.L_x_111:
        /* <DEDUP_REMOVED lines=11> */
.L_x_114:
[----:B------:R-:W-:Y:S05]  /*3390*/  BSYNC.RELIABLE B1 ;  /* 0x0000000000017941 */ /* 0x000fea0003800100 */
.L_x_113:
        /* <DEDUP_REMOVED lines=9> */
.L_x_116:
[----:B------:R-:W-:Y:S05]  /*3430*/  BSYNC.RELIABLE B1 ;  /* 0x0000000000017941 */ /* 0x000fea0003800100 */
.L_x_115:
        /* <DEDUP_REMOVED lines=11> */
.L_x_118:
[----:B------:R-:W-:Y:S05]  /*34f0*/  BSYNC.RELIABLE B1 ;  /* 0x0000000000017941 */ /* 0x000fea0003800100 */
.L_x_117:
        /* <DEDUP_REMOVED lines=9> */
.L_x_120:
[----:B------:R-:W-:Y:S05]  /*3590*/  BSYNC.RELIABLE B1 ;  /* 0x0000000000017941 */ /* 0x000fea0003800100 */
.L_x_119:
        /* <DEDUP_REMOVED lines=11> */
.L_x_122:
[----:B------:R-:W-:Y:S05]  /*3650*/  BSYNC.RELIABLE B1 ;  /* 0x0000000000017941 */ /* 0x000fea0003800100 */
.L_x_121:
        /* <DEDUP_REMOVED lines=9> */
.L_x_124:
[----:B------:R-:W-:Y:S05]  /*36f0*/  BSYNC.RELIABLE B1 ;  /* 0x0000000000017941 */ /* 0x000fea0003800100 */
.L_x_123:
        /* <DEDUP_REMOVED lines=11> */
.L_x_126:
[----:B------:R-:W-:Y:S05]  /*37b0*/  BSYNC.RELIABLE B1 ;  /* 0x0000000000017941 */ /* 0x000fea0003800100 */
.L_x_125:
        /* <DEDUP_REMOVED lines=9> */
.L_x_128:
[----:B------:R-:W-:Y:S05]  /*3850*/  BSYNC.RELIABLE B1 ;  /* 0x0000000000017941 */ /* 0x000fea0003800100 */
.L_x_127:
        /* <DEDUP_REMOVED lines=11> */
.L_x_130:
[----:B------:R-:W-:Y:S05]  /*3910*/  BSYNC.RELIABLE B1 ;  /* 0x0000000000017941 */ /* 0x000fea0003800100 */
.L_x_129:
        /* <DEDUP_REMOVED lines=9> */
.L_x_132:
[----:B------:R-:W-:Y:S05]  /*39b0*/  BSYNC.RELIABLE B1 ;  /* 0x0000000000017941 */ /* 0x000fea0003800100 */
.L_x_131:
        /* <DEDUP_REMOVED lines=11> */
.L_x_134:
[----:B------:R-:W-:Y:S05]  /*3a70*/  BSYNC.RELIABLE B1 ;  /* 0x0000000000017941 */ /* 0x000fea0003800100 */
.L_x_133:
        /* <DEDUP_REMOVED lines=9> */
.L_x_136:
[----:B------:R-:W-:Y:S05]  /*3b10*/  BSYNC.RELIABLE B1 ;  /* 0x0000000000017941 */ /* 0x000fea0003800100 */
.L_x_135:
[----:B-1----:R-:W-:-:S05]  /*3b20*/  FFMA R9, R11, 100, R8 ;  /* 0x42c800000b097823 */ /* 0x002fca0000000008 */
[----:B------:R-:W-:-:S13]  /*3b30*/  FSETP.GT.AND P0, PT, R2, R9, PT ;  /* 0x000000090200720b */ /* 0x000fda0003f04000 */
[----:B------:R-:W-:Y:S05]  /*3b40*/  @!P0 BRA `(.L_x_137) ;  /* 0x0000000000148947 */ /* 0x000fea0003800000 */
[----:B------:R-:W0:Y:S02]  /*3b50*/  LDS R0, [UR9+0x1f4] ;  /* 0x0001f409ff007984 */ /* 0x000e240008000800 */
[----:B0-----:R-:W-:Y:S01]  /*3b60*/  FFMA R9, R0, 100, R9 ;  /* 0x42c8000000097823 */ /* 0x001fe20000000009 */
[----:B------:R-:W-:-:S04]  /*3b70*/  IMAD.MOV.U32 R0, RZ, RZ, 0x1e ;  /* 0x0000001eff007424 */ /* 0x000fc800078e00ff */
[----:B------:R-:W-:-:S13]  /*3b80*/  FSETP.GEU.AND P0, PT, R2, R9, PT ;  /* 0x000000090200720b */ /* 0x000fda0003f0e000 */
[----:B------:R-:W-:Y:S05]  /*3b90*/  @!P0 BRA `(.L_x_80) ;  /* 0x0000000000048947 */ /* 0x000fea0003800000 */
.L_x_137:
[----:B------:R-:W-:-:S07]  /*3ba0*/  IMAD.MOV.U32 R0, RZ, RZ, 0x1f ;  /* 0x0000001fff007424 */ /* 0x000fce00078e00ff */
.L_x_80:
[----:B------:R-:W-:Y:S05]  /*3bb0*/  BSYNC.RECONVERGENT B0 ;  /* 0x0000000000007941 */ /* 0x000fea0003800200 */
.L_x_79:
[----:B------:R-:W-:Y:S05]  /*3bc0*/  WARPSYNC.ALL ;  /* 0x0000000000007948 */ /* 0x000fea0003800000 */
[----:B------:R-:W-:Y:S01]  /*3bd0*/  LEA R2, R0, UR4, 0x3 ;  /* 0x0000000400027c11 */ /* 0x000fe2000f8e18ff */
[----:B------:R-:W-:-:S04]  /*3be0*/  NOP ;  /* 0x0000000000007918 */ /* 0x000fc80000000000 */
[----:B------:R-:W-:Y:S04]  /*3bf0*/  LDS.U16 R9, [R2] ;  /* 0x0000000002097984 */ /* 0x000fe80000000400 */
[----:B------:R-:W1:Y:S02]  /*3c00*/  LDS.U16 R0, [R3+0x2] ;  /* 0x0000020003007984 */ /* 0x000e640000000400 */
[----:B-1----:R-:W-:Y:S02]  /*3c10*/  IMAD R11, R0, 0x10000, R9 ;  /* 0x00010000000b7824 */ /* 0x002fe400078e0209 */
[----:B------:R-:W0:Y:S03]  /*3c20*/  LDC.64 R8, c[0x0][0x390] ;  /* 0x0000e400ff087b82 */ /* 0x000e260000000a00 */
[----:B------:R-:W-:Y:S04]  /*3c30*/  STS [R6], R11 ;  /* 0x0000000b06007388 */ /* 0x000fe80000000800 */
[----:B------:R-:W1:Y:S01]  /*3c40*/  LDS R13, [R3+0x4] ;  /* 0x00000400030d7984 */ /* 0x000e620000000800 */
[----:B0-----:R-:W-:-:S05]  /*3c50*/  IMAD.WIDE.U32 R8, R7, 0x8, R8 ;  /* 0x0000000807087825 */ /* 0x001fca00078e0008 */
[----:B------:R-:W-:Y:S04]  /*3c60*/  STG.E desc[UR6][R8.64], R11 ;  /* 0x0000000b08007986 */ /* 0x000fe8000c101906 */
[----:B-1----:R-:W-:Y:S04]  /*3c70*/  STG.E desc[UR6][R8.64+0x4], R13 ;  /* 0x0000040d08007986 */ /* 0x002fe8000c101906 */
[----:B------:R-:W-:Y:S04]  /*3c80*/  STG.E desc[UR6][R4.64], R11 ;  /* 0x0000000b04007986 */ /* 0x000fe8000c101906 */
[----:B------:R-:W2:Y:S04]  /*3c90*/  LDG.E R7, desc[UR6][R8.64+0x4] ;  /* 0x0000040608077981 */ /* 0x000ea8000c1e1900 */
[----:B------:R-:W-:Y:S04]  /*3ca0*/  STS [R3], R11 ;  /* 0x0000000b03007388 */ /* 0x000fe80000000800 */
[----:B--2---:R-:W-:Y:S01]  /*3cb0*/  STG.E desc[UR6][R4.64+0x4], R7 ;  /* 0x0000040704007986 */ /* 0x004fe2000c101906 */
[----:B------:R-:W-:Y:S05]  /*3cc0*/  EXIT ;  /* 0x000000000000794d */ /* 0x000fea0003800000 */
        .weak           $__internal_0_$__cuda_sm3x_div_rn_noftz_f32_slowpath
        .type           $__internal_0_$__cuda_sm3x_div_rn_noftz_f32_slowpath,@function
        .size           $__internal_0_$__cuda_sm3x_div_rn_noftz_f32_slowpath,(.L_x_181 - $__internal_0_$__cuda_sm3x_div_rn_noftz_f32_slowpath)
$__internal_0_$__cuda_sm3x_div_rn_noftz_f32_slowpath:
[--C-:B------:R-:W-:Y:S01]  /*3cd0*/  SHF.R.U32.HI R3, RZ, 0x17, R0.reuse ;  /* 0x00000017ff037819 */ /* 0x100fe20000011600 */
[----:B------:R-:W-:Y:S04]  /*3ce0*/  BSSY.RECONVERGENT B0, `(.L_x_138) ;  /* 0x000005c000007945 */ /* 0x000fe80003800200 */
[----:B------:R-:W-:Y:S01]  /*3cf0*/  BSSY.RELIABLE B3, `(.L_x_139) ;  /* 0x000001a000037945 */ /* 0x000fe20003800100 */
[----:B------:R-:W-:Y:S01]  /*3d00*/  IMAD.MOV.U32 R13, RZ, RZ, R0 ;  /* 0x000000ffff0d7224 */ /* 0x000fe200078e0000 */
[----:B------:R-:W-:-:S05]  /*3d10*/  LOP3.LUT R3, R3, 0xff, RZ, 0xc0, !PT ;  /* 0x000000ff03037812 */ /* 0x000fca00078ec0ff */
[----:B------:R-:W-:-:S05]  /*3d20*/  VIADD R15, R3, 0xffffffff ;  /* 0xffffffff030f7836 */ /* 0x000fca0000000000 */
[----:B------:R-:W-:-:S13]  /*3d30*/  ISETP.GT.U32.OR P0, PT, R15, 0xfd, !PT ;  /* 0x000000fd0f00780c */ /* 0x000fda0007f04470 */
[----:B------:R-:W-:Y:S01]  /*3d40*/  @!P0 IMAD.MOV.U32 R14, RZ, RZ, RZ ;  /* 0x000000ffff0e8224 */ /* 0x000fe200078e00ff */
[----:B------:R-:W-:Y:S06]  /*3d50*/  @!P0 BRA `(.L_x_140) ;  /* 0x00000000004c8947 */ /* 0x000fec0003800000 */
[----:B------:R-:W-:-:S13]  /*3d60*/  FSETP.GTU.FTZ.AND P0, PT, |R0|, +INF , PT ;  /* 0x7f8000000000780b */ /* 0x000fda0003f1c200 */
[----:B------:R-:W-:Y:S05]  /*3d70*/  @P0 BREAK.RELIABLE B3 ;  /* 0x0000000000030942 */ /* 0x000fea0003800100 */
[----:B------:R-:W-:Y:S05]  /*3d80*/  @P0 BRA `(.L_x_141) ;  /* 0x0000000400400947 */ /* 0x000fea0003800000 */
[----:B------:R-:W-:-:S05]  /*3d90*/  IMAD.MOV.U32 R14, RZ, RZ, 0x41c80000 ;  /* 0x41c80000ff0e7424 */ /* 0x000fca00078e00ff */
[----:B------:R-:W-:-:S13]  /*3da0*/  LOP3.LUT P0, RZ, R14, 0x7fffffff, R13, 0xc8, !PT ;  /* 0x7fffffff0eff7812 */ /* 0x000fda000780c80d */
[----:B------:R-:W-:Y:S05]  /*3db0*/  @!P0 BREAK.RELIABLE B3 ;  /* 0x0000000000038942 */ /* 0x000fea0003800100 */
[----:B------:R-:W-:Y:S05]  /*3dc0*/  @!P0 BRA `(.L_x_142) ;  /* 0x0000000400288947 */ /* 0x000fea0003800000 */
[----:B------:R-:W-:-:S13]  /*3dd0*/  LOP3.LUT P0, RZ, R13, 0x7fffffff, RZ, 0xc0, !PT ;  /* 0x7fffffff0dff7812 */ /* 0x000fda000780c0ff */
[----:B------:R-:W-:Y:S05]  /*3de0*/  @!P0 BREAK.RELIABLE B3 ;  /* 0x0000000000038942 */ /* 0x000fea0003800100 */
[----:B------:R-:W-:Y:S05]  /*3df0*/  @!P0 BRA `(.L_x_143) ;  /* 0x0000000400148947 */ /* 0x000fea0003800000 */
[----:B------:R-:W-:Y:S02]  /*3e00*/  FSETP.NEU.FTZ.AND P0, PT, |R0|, +INF , PT ;  /* 0x7f8000000000780b */ /* 0x000fe40003f1d200 */
[----:B------:R-:W-:-:S04]  /*3e10*/  LOP3.LUT P1, RZ, R14, 0x7fffffff, RZ, 0xc0, !PT ;  /* 0x7fffffff0eff7812 */ /* 0x000fc8000782c0ff */
[----:B------:R-:W-:-:S13]  /*3e20*/  PLOP3.LUT P0, PT, P0, P1, PT, 0x2f, 0xf2 ;  /* 0x0000000000f2781c */ /* 0x000fda0000702577 */
[----:B------:R-:W-:Y:S05]  /*3e30*/  @P0 BREAK.RELIABLE B3 ;  /* 0x0000000000030942 */ /* 0x000fea0003800100 */
[----:B------:R-:W-:Y:S05]  /*3e40*/  @P0 BRA `(.L_x_144) ;  /* 0x0000000000f40947 */ /* 0x000fea0003800000 */
[----:B------:R-:W-:-:S13]  /*3e50*/  ISETP.GE.AND P0, PT, R15, RZ, PT ;  /* 0x000000ff0f00720c */ /* 0x000fda0003f06270 */
[----:B------:R-:W-:Y:S02]  /*3e60*/  @P0 IMAD.MOV.U32 R14, RZ, RZ, RZ ;  /* 0x000000ffff0e0224 */ /* 0x000fe400078e00ff */
[----:B------:R-:W-:Y:S01]  /*3e70*/  @!P0 FFMA R13, R0, 1.84467440737095516160e+19, RZ ;  /* 0x5f800000000d8823 */ /* 0x000fe200000000ff */
[----:B------:R-:W-:-:S07]  /*3e80*/  @!P0 IMAD.MOV.U32 R14, RZ, RZ, -0x40 ;  /* 0xffffffc0ff0e8424 */ /* 0x000fce00078e00ff */
.L_x_140:
[----:B------:R-:W-:Y:S05]  /*3e90*/  BSYNC.RELIABLE B3 ;  /* 0x0000000000037941 */ /* 0x000fea0003800100 */
.L_x_139:
[----:B------:R-:W-:Y:S01]  /*3ea0*/  UMOV UR4, 0x41c80000 ;  /* 0x41c8000000047882 */ /* 0x000fe20000000000 */
[----:B------:R-:W-:Y:S01]  /*3eb0*/  VIADD R3, R3, 0xffffff81 ;  /* 0xffffff8103037836 */ /* 0x000fe20000000000 */
[----:B------:R-:W-:Y:S01]  /*3ec0*/  UIADD3 UR4, UPT, UPT, UR4, -0x2000000, URZ ;  /* 0xfe00000004047890 */ /* 0x000fe2000fffe0ff */
[----:B------:R-:W-:Y:S02]  /*3ed0*/  BSSY.RECONVERGENT B3, `(.L_x_145) ;  /* 0x0000033000037945 */ /* 0x000fe40003800200 */
[----:B------:R-:W-:Y:S01]  /*3ee0*/  IMAD R0, R3, -0x800000, R13 ;  /* 0xff80000003007824 */ /* 0x000fe200078e020d */
[----:B------:R-:W-:Y:S02]  /*3ef0*/  IADD3 R14, PT, PT, R14, -0x4, R3 ;  /* 0xfffffffc0e0e7810 */ /* 0x000fe40007ffe003 */
[----:B------:R-:W-:-:S03]  /*3f00*/  FADD.FTZ R17, -RZ, -UR4 ;  /* 0x80000004ff117e21 */ /* 0x000fc60008010100 */
[----:B------:R-:W0:Y:S02]  /*3f10*/  MUFU.RCP R15, UR4 ;  /* 0x00000004000f7d08 */ /* 0x000e240008001000 */
[----:B0-----:R-:W-:-:S04]  /*3f20*/  FFMA R16, R15, R17, 1 ;  /* 0x3f8000000f107423 */ /* 0x001fc80000000011 */
[----:B------:R-:W-:-:S04]  /*3f30*/  FFMA R15, R15, R16, R15 ;  /* 0x000000100f0f7223 */ /* 0x000fc8000000000f */
[----:B------:R-:W-:-:S04]  /*3f40*/  FFMA R16, R0, R15, RZ ;  /* 0x0000000f00107223 */ /* 0x000fc800000000ff */
[----:B------:R-:W-:-:S04]  /*3f50*/  FFMA R13, R17, R16, R0 ;  /* 0x00000010110d7223 */ /* 0x000fc80000000000 */
[----:B------:R-:W-:-:S04]  /*3f60*/  FFMA R16, R15, R13, R16 ;  /* 0x0000000d0f107223 */ /* 0x000fc80000000010 */
[----:B------:R-:W-:-:S04]  /*3f70*/  FFMA R17, R17, R16, R0 ;  /* 0x0000001011117223 */ /* 0x000fc80000000000 */
[----:B------:R-:W-:-:S05]  /*3f80*/  FFMA R0, R15, R17, R16 ;  /* 0x000000110f007223 */ /* 0x000fca0000000010 */
[----:B------:R-:W-:-:S04]  /*3f90*/  SHF.R.U32.HI R13, RZ, 0x17, R0 ;  /* 0x00000017ff0d7819 */ /* 0x000fc80000011600 */
[----:B------:R-:W-:-:S05]  /*3fa0*/  LOP3.LUT R13, R13, 0xff, RZ, 0xc0, !PT ;  /* 0x000000ff0d0d7812 */ /* 0x000fca00078ec0ff */
[----:B------:R-:W-:-:S04]  /*3fb0*/  IMAD.IADD R18, R13, 0x1, R14 ;  /* 0x000000010d127824 */ /* 0x000fc800078e020e */
[----:B------:R-:W-:-:S05]  /*3fc0*/  VIADD R3, R18, 0xffffffff ;  /* 0xffffffff12037836 */ /* 0x000fca0000000000 */
[----:B------:R-:W-:-:S13]  /*3fd0*/  ISETP.GE.U32.AND P0, PT, R3, 0xfe, PT ;  /* 0x000000fe0300780c */ /* 0x000fda0003f06070 */
[----:B------:R-:W-:Y:S05]  /*3fe0*/  @!P0 BRA `(.L_x_146) ;  /* 0x0000000000808947 */ /* 0x000fea0003800000 */
[----:B------:R-:W-:-:S13]  /*3ff0*/  ISETP.GT.AND P0, PT, R18, 0xfe, PT ;  /* 0x000000fe1200780c */ /* 0x000fda0003f04270 */
[----:B------:R-:W-:Y:S05]  /*4000*/  @P0 BRA `(.L_x_147) ;  /* 0x00000000006c0947 */ /* 0x000fea0003800000 */
[----:B------:R-:W-:-:S13]  /*4010*/  ISETP.GE.AND P0, PT, R18, 0x1, PT ;  /* 0x000000011200780c */ /* 0x000fda0003f06270 */
[----:B------:R-:W-:Y:S05]  /*4020*/  @P0 BRA `(.L_x_148) ;  /* 0x0000000000740947 */ /* 0x000fea0003800000 */
[----:B------:R-:W-:Y:S02]  /*4030*/  ISETP.GE.AND P0, PT, R18, -0x18, PT ;  /* 0xffffffe81200780c */ /* 0x000fe40003f06270 */
[----:B------:R-:W-:-:S11]  /*4040*/  LOP3.LUT R0, R0, 0x80000000, RZ, 0xc0, !PT ;  /* 0x8000000000007812 */ /* 0x000fd600078ec0ff */
[----:B------:R-:W-:Y:S05]  /*4050*/  @!P0 BRA `(.L_x_148) ;  /* 0x0000000000688947 */ /* 0x000fea0003800000 */
[CCC-:B------:R-:W-:Y:S01]  /*4060*/  FFMA.RZ R3, R15.reuse, R17.reuse, R16.reuse ;  /* 0x000000110f037223 */ /* 0x1c0fe2000000c010 */
[-CC-:B------:R-:W-:Y:S01]  /*4070*/  FFMA.RM R14, R15, R17.reuse, R16.reuse ;  /* 0x000000110f0e7223 */ /* 0x180fe20000004010 */
[C---:B------:R-:W-:Y:S02]  /*4080*/  ISETP.NE.AND P2, PT, R18.reuse, RZ, PT ;  /* 0x000000ff1200720c */ /* 0x040fe40003f45270 */
[C---:B------:R-:W-:Y:S02]  /*4090*/  ISETP.NE.AND P1, PT, R18.reuse, RZ, PT ;  /* 0x000000ff1200720c */ /* 0x040fe40003f25270 */
[----:B------:R-:W-:Y:S01]  /*40a0*/  LOP3.LUT R13, R3, 0x7fffff, RZ, 0xc0, !PT ;  /* 0x007fffff030d7812 */ /* 0x000fe200078ec0ff */
[----:B------:R-:W-:Y:S01]  /*40b0*/  FFMA.RP R3, R15, R17, R16 ;  /* 0x000000110f037223 */ /* 0x000fe20000008010 */
[----:B------:R-:W-:Y:S02]  /*40c0*/  VIADD R16, R18, 0x20 ;  /* 0x0000002012107836 */ /* 0x000fe40000000000 */
[----:B------:R-:W-:Y:S01]  /*40d0*/  LOP3.LUT R13, R13, 0x800000, RZ, 0xfc, !PT ;  /* 0x008000000d0d7812 */ /* 0x000fe200078efcff */
[----:B------:R-:W-:Y:S01]  /*40e0*/  IMAD.MOV R15, RZ, RZ, -R18 ;  /* 0x000000ffff0f7224 */ /* 0x000fe200078e0a12 */
[----:B------:R-:W-:-:S02]  /*40f0*/  FSETP.NEU.FTZ.AND P0, PT, R3, R14, PT ;  /* 0x0000000e0300720b */ /* 0x000fc40003f1d000 */
[----:B------:R-:W-:Y:S02]  /*4100*/  SHF.L.U32 R16, R13, R16, RZ ;  /* 0x000000100d107219 */ /* 0x000fe400000006ff */
[----:B------:R-:W-:Y:S02]  /*4110*/  SEL R14, R15, RZ, P2 ;  /* 0x000000ff0f0e7207 */ /* 0x000fe40001000000 */
[----:B------:R-:W-:Y:S02]  /*4120*/  ISETP.NE.AND P1, PT, R16, RZ, P1 ;  /* 0x000000ff1000720c */ /* 0x000fe40000f25270 */
[----:B------:R-:W-:Y:S02]  /*4130*/  SHF.R.U32.HI R14, RZ, R14, R13 ;  /* 0x0000000eff0e7219 */ /* 0x000fe4000001160d */
[----:B------:R-:W-:Y:S02]  /*4140*/  PLOP3.LUT P0, PT, P0, P1, PT, 0xf8, 0x8f ;  /* 0x00000000008f781c */ /* 0x000fe40000703f70 */
[----:B------:R-:W-:-:S02]  /*4150*/  SHF.R.U32.HI R16, RZ, 0x1, R14 ;  /* 0x00000001ff107819 */ /* 0x000fc4000001160e */
[----:B------:R-:W-:-:S04]  /*4160*/  SEL R3, RZ, 0x1, !P0 ;  /* 0x00000001ff037807 */ /* 0x000fc80004000000 */
[----:B------:R-:W-:-:S04]  /*4170*/  LOP3.LUT R3, R3, 0x1, R16, 0xf8, !PT ;  /* 0x0000000103037812 */ /* 0x000fc800078ef810 */
[----:B------:R-:W-:-:S05]  /*4180*/  LOP3.LUT R3, R3, R14, RZ, 0xc0, !PT ;  /* 0x0000000e03037212 */ /* 0x000fca00078ec0ff */
[----:B------:R-:W-:-:S05]  /*4190*/  IMAD.IADD R3, R16, 0x1, R3 ;  /* 0x0000000110037824 */ /* 0x000fca00078e0203 */
[----:B------:R-:W-:Y:S01]  /*41a0*/  LOP3.LUT R0, R3, R0, RZ, 0xfc, !PT ;  /* 0x0000000003007212 */ /* 0x000fe200078efcff */
[----:B------:R-:W-:Y:S06]  /*41b0*/  BRA `(.L_x_148) ;  /* 0x0000000000107947 */ /* 0x000fec0003800000 */
.L_x_147:
[----:B------:R-:W-:-:S04]  /*41c0*/  LOP3.LUT R0, R0, 0x80000000, RZ, 0xc0, !PT ;  /* 0x8000000000007812 */ /* 0x000fc800078ec0ff */
[----:B------:R-:W-:Y:S01]  /*41d0*/  LOP3.LUT R0, R0, 0x7f800000, RZ, 0xfc, !PT ;  /* 0x7f80000000007812 */ /* 0x000fe200078efcff */
[----:B------:R-:W-:Y:S06]  /*41e0*/  BRA `(.L_x_148) ;  /* 0x0000000000047947 */ /* 0x000fec0003800000 */
.L_x_146:
[----:B------:R-:W-:-:S07]  /*41f0*/  IMAD R0, R14, 0x800000, R0 ;  /* 0x008000000e007824 */ /* 0x000fce00078e0200 */
.L_x_148:
[----:B------:R-:W-:Y:S05]  /*4200*/  BSYNC.RECONVERGENT B3 ;  /* 0x0000000000037941 */ /* 0x000fea0003800200 */
.L_x_145:
[----:B------:R-:W-:Y:S05]  /*4210*/  BRA `(.L_x_149) ;  /* 0x0000000000207947 */ /* 0x000fea0003800000 */
.L_x_144:
[----:B------:R-:W-:-:S04]  /*4220*/  LOP3.LUT R0, R14, 0x80000000, R13, 0x48, !PT ;  /* 0x800000000e007812 */ /* 0x000fc800078e480d */
[----:B------:R-:W-:Y:S01]  /*4230*/  LOP3.LUT R0, R0, 0x7f800000, RZ, 0xfc, !PT ;  /* 0x7f80000000007812 */ /* 0x000fe200078efcff */
[----:B------:R-:W-:Y:S06]  /*4240*/  BRA `(.L_x_149) ;  /* 0x0000000000147947 */ /* 0x000fec0003800000 */
.L_x_143:
[----:B------:R-:W-:Y:S01]  /*4250*/  LOP3.LUT R0, R14, 0x80000000, R13, 0x48, !PT ;  /* 0x800000000e007812 */ /* 0x000fe200078e480d */
[----:B------:R-:W-:Y:S06]  /*4260*/  BRA `(.L_x_149) ;  /* 0x00000000000c7947 */ /* 0x000fec0003800000 */
.L_x_142:
[----:B------:R-:W0:Y:S01]  /*4270*/  MUFU.RSQ R0, -QNAN ;  /* 0xffc0000000007908 */ /* 0x000e220000001400 */
[----:B------:R-:W-:Y:S05]  /*4280*/  BRA `(.L_x_149) ;  /* 0x0000000000047947 */ /* 0x000fea0003800000 */
.L_x_141:
[----:B------:R-:W-:-:S07]  /*4290*/  FADD.FTZ R0, R0, 25 ;  /* 0x41c8000000007421 */ /* 0x000fce0000010000 */
.L_x_149:
[----:B------:R-:W-:Y:S05]  /*42a0*/  BSYNC.RECONVERGENT B0 ;  /* 0x0000000000007941 */ /* 0x000fea0003800200 */
.L_x_138:
[----:B------:R-:W-:-:S04]  /*42b0*/  IMAD.MOV.U32 R13, RZ, RZ, 0x0 ;  /* 0x00000000ff0d7424 */ /* 0x000fc800078e00ff */
[----:B0-----:R-:W-:Y:S05]  /*42c0*/  RET.REL.NODEC R12 `(_Z15fitness_samplesP6InsectjS0_P17curandStateXORWOWiP9warp_datai) ;  /* 0xffffffbc0c4c7950 */ /* 0x001fea0003c3ffff */
.L_x_150:
[----:B------:R-:W-:-:S00]  /*42d0*/  BRA `(.L_x_150) ;  /* 0xfffffffc00fc7947 */ /* 0x000fc0000383ffff */
[----:B------:R-:W-:-:S00]  /*42e0*/  NOP ;  /* 0x0000000000007918 */ /* 0x000fc00000000000 */
        /* <DEDUP_REMOVED lines=9> */
.L_x_181:


//--------------------- .text._Z7initRNGP17curandStateXORWOWPf --------------------------
	.section	.text._Z7initRNGP17curandStateXORWOWPf,"ax",@progbits
	.align	128
        .global         _Z7initRNGP17curandStateXORWOWPf
        .type           _Z7initRNGP17curandStateXORWOWPf,@function
        .size           _Z7initRNGP17curandStateXORWOWPf,(.L_x_183 - _Z7initRNGP17curandStateXORWOWPf)
        .other          _Z7initRNGP17curandStateXORWOWPf,@"STO_CUDA_ENTRY STV_DEFAULT"
_Z7initRNGP17curandStateXORWOWPf:
.text._Z7initRNGP17curandStateXORWOWPf:
[----:B------:R-:W-:Y:S01]  /*0000*/  LDC R1, c[0x0][0x37c] ;  /* 0x0000df00ff017b82 */ /* 0x000fe20000000800 */
[----:B------:R-:W0:Y:S07]  /*0010*/  S2R R3, SR_TID.X ;  /* 0x0000000000037919 */ /* 0x000e2e0000002100 */
[----:B------:R-:W0:Y:S01]  /*0020*/  S2UR UR6, SR_CTAID.X ;  /* 0x00000000000679c3 */ /* 0x000e220000002500 */
[----:B------:R-:W1:Y:S01]  /*0030*/  LDCU.64 UR4, c[0x0][0x358] ;  /* 0x00006b00ff0477ac */ /* 0x000e620008000a00 */
[----:B------:R-:W-:Y:S01]  /*0040*/  IMAD.MOV.U32 R2, RZ, RZ, 0x30c74929 ;  /* 0x30c74929ff027424 */ /* 0x000fe200078e00ff */
[----:B------:R-:W-:Y:S01]  /*0050*/  BSSY.RECONVERGENT B0, `(.L_x_151) ;  /* 0x00000de000007945 */ /* 0x000fe20003800200 */
[----:B------:R-:W-:-:S02]  /*0060*/  IMAD.MOV.U32 R4, RZ, RZ, 0x434a38f4 ;  /* 0x434a38f4ff047424 */ /* 0x000fc400078e00ff */
[----:B------:R-:W-:Y:S02]  /*0070*/  IMAD.MOV.U32 R5, RZ, RZ, -0x75bd8fc ;  /* 0xf8a42704ff057424 */ /* 0x000fe400078e00ff */
[----:B------:R-:W0:Y:S01]  /*0080*/  LDC R0, c[0x0][0x360] ;  /* 0x0000d800ff007b82 */ /* 0x000e220000000800 */
[----:B------:R-:W-:Y:S02]  /*0090*/  IMAD.MOV.U32 R8, RZ, RZ, -0x23270784 ;  /* 0xdcd8f87cff087424 */ /* 0x000fe400078e00ff */
[----:B------:R-:W-:-:S05]  /*00a0*/  IMAD.MOV.U32 R9, RZ, RZ, 0x5728ac2a ;  /* 0x5728ac2aff097424 */ /* 0x000fca00078e00ff */
[----:B------:R-:W2:Y:S01]  /*00b0*/  LDC.64 R6, c[0x0][0x380] ;  /* 0x0000e000ff067b82 */ /* 0x000ea20000000a00 */
[----:B0-----:R-:W-:Y:S02]  /*00c0*/  IMAD R0, R0, UR6, R3 ;  /* 0x0000000600007c24 */ /* 0x001fe4000f8e0203 */
[----:B------:R-:W-:-:S03]  /*00d0*/  IMAD.MOV.U32 R3, RZ, RZ, 0x5e2c3a26 ;  /* 0x5e2c3a26ff037424 */ /* 0x000fc600078e00ff */
[C---:B------:R-:W-:Y:S01]  /*00e0*/  ISETP.NE.AND P0, PT, R0.reuse, RZ, PT ;  /* 0x000000ff0000720c */ /* 0x040fe20003f05270 */
[----:B--2---:R-:W-:-:S05]  /*00f0*/  IMAD.WIDE.U32 R6, R0, 0x30, R6 ;  /* 0x0000003000067825 */ /* 0x004fca00078e0006 */
[----:B-1----:R0:W-:Y:S04]  /*0100*/  STG.E.64 desc[UR4][R6.64], R2 ;  /* 0x0000000206007986 */ /* 0x0021e8000c101b04 */
[----:B------:R0:W-:Y:S04]  /*0110*/  STG.E.64 desc[UR4][R6.64+0x8], R4 ;  /* 0x0000080406007986 */ /* 0x0001e8000c101b04 */
[----:B------:R0:W-:Y:S01]  /*0120*/  STG.E.64 desc[UR4][R6.64+0x10], R8 ;  /* 0x0000100806007986 */ /* 0x0001e2000c101b04 */
[----:B------:R-:W-:Y:S05]  /*0130*/  @!P0 BRA `(.L_x_152) ;  /* 0x0000000c003c8947 */ /* 0x000fea0003800000 */
[----:B------:R-:W-:-:S07]  /*0140*/  CS2R R12, SRZ ;  /* 0x00000000000c7805 */ /* 0x000fce000001ff00 */
.L_x_158:
[----:B0-----:R-:W-:Y:S01]  /*0150*/  LOP3.LUT R2, R0, 0x3, RZ, 0xc0, !PT ;  /* 0x0000000300027812 */ /* 0x001fe200078ec0ff */
[----:B------:R-:W-:Y:S03]  /*0160*/  BSSY.RECONVERGENT B1, `(.L_x_153) ;  /* 0x00000c6000017945 */ /* 0x000fe60003800200 */
[----:B------:R-:W-:-:S04]  /*0170*/  ISETP.NE.U32.AND P0, PT, R2, RZ, PT ;  /* 0x000000ff0200720c */ /* 0x000fc80003f05070 */
[----:B------:R-:W-:-:S13]  /*0180*/  ISETP.NE.AND.EX P0, PT, RZ, RZ, PT, P0 ;  /* 0x000000ffff00720c */ /* 0x000fda0003f05300 */
[----:B------:R-:W-:Y:S05]  /*0190*/  @!P0 BRA `(.L_x_154) ;  /* 0x0000000c00088947 */ /* 0x000fea0003800000 */
[----:B------:R-:W0:Y:S01]  /*01a0*/  LDC.64 R8, c[0x4][RZ] ;  /* 0x01000000ff087b82 */ /* 0x000e220000000a00 */
[----:B------:R-:W-:Y:S02]  /*01b0*/  IMAD.MOV.U32 R14, RZ, RZ, RZ ;  /* 0x000000ffff0e7224 */ /* 0x000fe400078e00ff */
[----:B0-----:R-:W-:-:S07]  /*01c0*/  IMAD.WIDE.U32 R8, R12, 0xc80, R8 ;  /* 0x00000c800c087825 */ /* 0x001fce00078e0008 */
.L_x_157:
[----:B0-----:R-:W-:Y:S01]  /*01d0*/  IMAD.MOV.U32 R15, RZ, RZ, RZ ;  /* 0x000000ffff0f7224 */ /* 0x001fe200078e00ff */
[----:B------:R-:W-:Y:S01]  /*01e0*/  CS2R R2, SRZ ;  /* 0x0000000000027805 */ /* 0x000fe2000001ff00 */
[----:B------:R-:W-:Y:S01]  /*01f0*/  IMAD.MOV.U32 R17, RZ, RZ, RZ ;  /* 0x000000ffff117224 */ /* 0x000fe200078e00ff */
[----:B------:R-:W-:-:S07]  /*0200*/  CS2R R4, SRZ ;  /* 0x0000000000047805 */ /* 0x000fce000001ff00 */
.L_x_156:
[----:B------:R-:W-:-:S05]  /*0210*/  IMAD.WIDE.U32 R10, R17, 0x4, R6 ;  /* 0x00000004110a7825 */ /* 0x000fca00078e0006 */
[----:B------:R0:W5:Y:S01]  /*0220*/  LDG.E R16, desc[UR4][R10.64+0x4] ;  /* 0x000004040a107981 */ /* 0x000162000c1e1900 */
[----:B------:R-:W-:-:S07]  /*0230*/  IMAD.MOV.U32 R19, RZ, RZ, RZ ;  /* 0x000000ffff137224 */ /* 0x000fce00078e00ff */
.L_x_155:
[----:B-----5:R-:W-:Y:S01]  /*0240*/  SHF.R.U32.HI R24, RZ, R19, R16 ;  /* 0x00000013ff187219 */ /* 0x020fe20000011610 */
[----:B0-----:R-:W-:-:S03]  /*0250*/  IMAD.SHL.U32 R10, R17, 0x20, RZ ;  /* 0x00000020110a7824 */ /* 0x001fc600078e00ff */
[----:B------:R-:W-:Y:S01]  /*0260*/  LOP3.LUT R11, R24, 0x1, RZ, 0xc0, !PT ;  /* 0x00000001180b7812 */ /* 0x000fe200078ec0ff */
[----:B------:R-:W-:-:S03]  /*0270*/  IMAD.IADD R10, R10, 0x1, R19 ;  /* 0x000000010a0a7824 */ /* 0x000fc600078e0213 */
[----:B------:R-:W-:Y:S01]  /*0280*/  ISETP.NE.U32.AND P0, PT, R11, 0x1, PT ;  /* 0x000000010b00780c */ /* 0x000fe20003f05070 */
[----:B------:R-:W-:-:S03]  /*0290*/  IMAD R11, R10, 0x5, RZ ;  /* 0x000000050a0b7824 */ /* 0x000fc600078e02ff */
[----:B------:R-:W-:Y:S01]  /*02a0*/  R2P PR, R24, 0x7e ;  /* 0x0000007e18007804 */ /* 0x000fe20000000000 */
[----:B------:R-:W-:-:S08]  /*02b0*/  IMAD.WIDE.U32 R10, R11, 0x4, R8 ;  /* 0x000000040b0a7825 */ /* 0x000fd000078e0008 */
[----:B------:R-:W2:Y:S04]  /*02c0*/  @!P0 LDG.E R18, desc[UR4][R10.64] ;  /* 0x000000040a128981 */ /* 0x000ea8000c1e1900 */
[----:B------:R-:W3:Y:S04]  /*02d0*/  @!P0 LDG.E R20, desc[UR4][R10.64+0x10] ;  /* 0x000010040a148981 */ /* 0x000ee8000c1e1900 */
[----:B------:R-:W4:Y:S04]  /*02e0*/  @P1 LDG.E R22, desc[UR4][R10.64+0x14] ;  /* 0x000014040a161981 */ /* 0x000f28000c1e1900 */
[----:B------:R-:W4:Y:S04]  /*02f0*/  @P2 LDG.E R26, desc[UR4][R10.64+0x28] ;  /* 0x000028040a1a2981 */ /* 0x000f28000c1e1900 */
[----:B------:R-:W4:Y:S04]  /*0300*/  @!P0 LDG.E R21, desc[UR4][R10.64+0x4] ;  /* 0x000004040a158981 */ /* 0x000f28000c1e1900 */
[----:B------:R-:W4:Y:S04]  /*0310*/  @!P0 LDG.E R23, desc[UR4][R10.64+0xc] ;  /* 0x00000c040a178981 */ /* 0x000f28000c1e1900 */
[----:B------:R-:W4:Y:S04]  /*0320*/  @P1 LDG.E R25, desc[UR4][R10.64+0x18] ;  /* 0x000018040a191981 */ /* 0x000f28000c1e1900 */
[----:B------:R-:W4:Y:S04]  /*0330*/  @P3 LDG.E R28, desc[UR4][R10.64+0x3c] ;  /* 0x00003c040a1c3981 */ /* 0x000f28000c1e1900 */
[----:B------:R-:W4:Y:S01]  /*0340*/  @P6 LDG.E R27, desc[UR4][R10.64+0x7c] ;  /* 0x00007c040a1b6981 */ /* 0x000f22000c1e1900 */
[----:B--2---:R-:W-:-:S03]  /*0350*/  @!P0 LOP3.LUT R15, R15, R18, RZ, 0x3c, !PT ;  /* 0x000000120f0f8212 */ /* 0x004fc600078e3cff */
[----:B------:R-:W2:Y:S01]  /*0360*/  @!P0 LDG.E R18, desc[UR4][R10.64+0x8] ;  /* 0x000008040a128981 */ /* 0x000ea2000c1e1900 */
[----:B---3--:R-:W-:-:S03]  /*0370*/  @!P0 LOP3.LUT R3, R3, R20, RZ, 0x3c, !PT ;  /* 0x0000001403038212 */ /* 0x008fc600078e3cff */
[----:B------:R-:W3:Y:S01]  /*0380*/  @P1 LDG.E R20, desc[UR4][R10.64+0x24] ;  /* 0x000024040a141981 */ /* 0x000ee2000c1e1900 */
[----:B----4-:R-:W-:-:S03]  /*0390*/  @P1 LOP3.LUT R15, R15, R22, RZ, 0x3c, !PT ;  /* 0x000000160f0f1212 */ /* 0x010fc600078e3cff */
[----:B------:R-:W4:Y:S01]  /*03a0*/  @P2 LDG.E R22, desc[UR4][R10.64+0x38] ;  /* 0x000038040a162981 */ /* 0x000f22000c1e1900 */
[----:B------:R-:W-:-:S03]  /*03b0*/  @P2 LOP3.LUT R15, R15, R26, RZ, 0x3c, !PT ;  /* 0x0000001a0f0f2212 */ /* 0x000fc600078e3cff */
[----:B------:R-:W4:Y:S01]  /*03c0*/  @P4 LDG.E R26, desc[UR4][R10.64+0x50] ;  /* 0x000050040a1a4981 */ /* 0x000f22000c1e1900 */
[----:B------:R-:W-:-:S03]  /*03d0*/  @!P0 LOP3.LUT R4, R4, R21, RZ, 0x3c, !PT ;  /* 0x0000001504048212 */ /* 0x000fc600078e3cff */
[----:B------:R-:W4:Y:S01]  /*03e0*/  @P1 LDG.E R21, desc[UR4][R10.64+0x20] ;  /* 0x000020040a151981 */ /* 0x000f22000c1e1900 */
[----:B------:R-:W-:-:S03]  /*03f0*/  @!P0 LOP3.LUT R2, R2, R23, RZ, 0x3c, !PT ;  /* 0x0000001702028212 */ /* 0x000fc600078e3cff */
[----:B------:R-:W4:Y:S01]  /*0400*/  @P2 LDG.E R23, desc[UR4][R10.64+0x2c] ;  /* 0x00002c040a172981 */ /* 0x000f22000c1e1900 */
[----:B------:R-:W-:-:S03]  /*0410*/  @P1 LOP3.LUT R4, R4, R25, RZ, 0x3c, !PT ;  /* 0x0000001904041212 */ /* 0x000fc600078e3cff */
[----:B------:R-:W4:Y:S01]  /*0420*/  @P2 LDG.E R25, desc[UR4][R10.64+0x34] ;  /* 0x000034040a192981 */ /* 0x000f22000c1e1900 */
[----:B--2---:R-:W-:-:S03]  /*0430*/  @!P0 LOP3.LUT R5, R5, R18, RZ, 0x3c, !PT ;  /* 0x0000001205058212 */ /* 0x004fc600078e3cff */
[----:B------:R-:W2:Y:S01]  /*0440*/  @P1 LDG.E R18, desc[UR4][R10.64+0x1c] ;  /* 0x00001c040a121981 */ /* 0x000ea2000c1e1900 */
[----:B---3--:R-:W-:-:S03]  /*0450*/  @P1 LOP3.LUT R3, R3, R20, RZ, 0x3c, !PT ;  /* 0x0000001403031212 */ /* 0x008fc600078e3cff */
[----:B------:R-:W3:Y:S01]  /*0460*/  @P2 LDG.E R20, desc[UR4][R10.64+0x30] ;  /* 0x000030040a142981 */ /* 0x000ee2000c1e1900 */
[----:B----4-:R-:W-:-:S03]  /*0470*/  @P2 LOP3.LUT R3, R3, R22, RZ, 0x3c, !PT ;  /* 0x0000001603032212 */ /* 0x010fc600078e3cff */
[----:B------:R-:W4:Y:S01]  /*0480*/  @P3 LDG.E R22, desc[UR4][R10.64+0x4c] ;  /* 0x00004c040a163981 */ /* 0x000f22000c1e1900 */
[----:B------:R-:W-:-:S04]  /*0490*/  @P3 LOP3.LUT R15, R15, R28, RZ, 0x3c, !PT ;  /* 0x0000001c0f0f3212 */ /* 0x000fc800078e3cff */
[----:B------:R-:W-:Y:S02]  /*04a0*/  @P4 LOP3.LUT R15, R15, R26, RZ, 0x3c, !PT ;  /* 0x0000001a0f0f4212 */ /* 0x000fe400078e3cff */
[----:B------:R-:W-:Y:S01]  /*04b0*/  @P1 LOP3.LUT R2, R2, R21, RZ, 0x3c, !PT ;  /* 0x0000001502021212 */ /* 0x000fe200078e3cff */
[----:B------:R-:W4:Y:S04]  /*04c0*/  @P5 LDG.E R26, desc[UR4][R10.64+0x64] ;  /* 0x000064040a1a5981 */ /* 0x000f28000c1e1900 */
[----:B------:R-:W4:Y:S01]  /*04d0*/  @P3 LDG.E R21, desc[UR4][R10.64+0x40] ;  /* 0x000040040a153981 */ /* 0x000f22000c1e1900 */
[----:B------:R-:W-:Y:S02]  /*04e0*/  @P2 LOP3.LUT R4, R4, R23, RZ, 0x3c, !PT ;  /* 0x0000001704042212 */ /* 0x000fe400078e3cff */
[----:B------:R-:W-:Y:S01]  /*04f0*/  @P2 LOP3.LUT R2, R2, R25, RZ, 0x3c, !PT ;  /* 0x0000001902022212 */ /* 0x000fe200078e3cff */
[----:B------:R-:W4:Y:S04]  /*0500*/  @P3 LDG.E R23, desc[UR4][R10.64+0x48] ;  /* 0x000048040a173981 */ /* 0x000f28000c1e1900 */
[----:B------:R-:W4:Y:S01]  /*0510*/  @P4 LDG.E R25, desc[UR4][R10.64+0x54] ;  /* 0x000054040a194981 */ /* 0x000f22000c1e1900 */
[----:B--2---:R-:W-:-:S03]  /*0520*/  @P1 LOP3.LUT R5, R5, R18, RZ, 0x3c, !PT ;  /* 0x0000001205051212 */ /* 0x004fc600078e3cff */
[----:B------:R-:W2:Y:S01]  /*0530*/  @P3 LDG.E R18, desc[UR4][R10.64+0x44] ;  /* 0x000044040a123981 */ /* 0x000ea2000c1e1900 */
[----:B---3--:R-:W-:-:S03]  /*0540*/  @P2 LOP3.LUT R5, R5, R20, RZ, 0x3c, !PT ;  /* 0x0000001405052212 */ /* 0x008fc600078e3cff */
[----:B------:R-:W3:Y:S01]  /*0550*/  @P4 LDG.E R20, desc[UR4][R10.64+0x58] ;  /* 0x000058040a144981 */ /* 0x000ee2000c1e1900 */
[----:B----4-:R-:W-:-:S03]  /*0560*/  @P3 LOP3.LUT R3, R3, R22, RZ, 0x3c, !PT ;  /* 0x0000001603033212 */ /* 0x010fc600078e3cff */
[----:B------:R-:W4:Y:S01]  /*0570*/  @P4 LDG.E R22, desc[UR4][R10.64+0x60] ;  /* 0x000060040a164981 */ /* 0x000f22000c1e1900 */
[----:B------:R-:W-:Y:S02]  /*0580*/  LOP3.LUT P0, RZ, R24, 0x80, RZ, 0xc0, !PT ;  /* 0x0000008018ff7812 */ /* 0x000fe4000780c0ff */
[----:B------:R-:W-:Y:S02]  /*0590*/  @P5 LOP3.LUT R15, R15, R26, RZ, 0x3c, !PT ;  /* 0x0000001a0f0f5212 */ /* 0x000fe400078e3cff */
[----:B------:R-:W4:Y:S01]  /*05a0*/  @P6 LDG.E R26, desc[UR4][R10.64+0x78] ;  /* 0x000078040a1a6981 */ /* 0x000f22000c1e1900 */
[----:B------:R-:W-:-:S03]  /*05b0*/  @P3 LOP3.LUT R4, R4, R21, RZ, 0x3c, !PT ;  /* 0x0000001504043212 */ /* 0x000fc600078e3cff */
[----:B------:R-:W4:Y:S01]  /*05c0*/  @P4 LDG.E R21, desc[UR4][R10.64+0x5c] ;  /* 0x00005c040a154981 */ /* 0x000f22000c1e1900 */
[----:B------:R-:W-:-:S03]  /*05d0*/  @P3 LOP3.LUT R2, R2, R23, RZ, 0x3c, !PT ;  /* 0x0000001702023212 */ /* 0x000fc600078e3cff */
[----:B------:R-:W4:Y:S01]  /*05e0*/  @P5 LDG.E R23, desc[UR4][R10.64+0x68] ;  /* 0x000068040a175981 */ /* 0x000f22000c1e1900 */
[----:B------:R-:W-:-:S03]  /*05f0*/  @P4 LOP3.LUT R4, R4, R25, RZ, 0x3c, !PT ;  /* 0x0000001904044212 */ /* 0x000fc600078e3cff */
[----:B------:R-:W4:Y:S01]  /*0600*/  @P5 LDG.E R25, desc[UR4][R10.64+0x70] ;  /* 0x000070040a195981 */ /* 0x000f22000c1e1900 */
[----:B--2---:R-:W-:-:S03]  /*0610*/  @P3 LOP3.LUT R5, R5, R18, RZ, 0x3c, !PT ;  /* 0x0000001205053212 */ /* 0x004fc600078e3cff */
[----:B------:R-:W2:Y:S01]  /*0620*/  @P5 LDG.E R18, desc[UR4][R10.64+0x6c] ;  /* 0x00006c040a125981 */ /* 0x000ea2000c1e1900 */
[----:B---3--:R-:W-:-:S03]  /*0630*/  @P4 LOP3.LUT R5, R5, R20, RZ, 0x3c, !PT ;  /* 0x0000001405054212 */ /* 0x008fc600078e3cff */
[----:B------:R-:W3:Y:S01]  /*0640*/  @P5 LDG.E R20, desc[UR4][R10.64+0x74] ;  /* 0x000074040a145981 */ /* 0x000ee2000c1e1900 */
[----:B----4-:R-:W-:-:S03]  /*0650*/  @P4 LOP3.LUT R3, R3, R22, RZ, 0x3c, !PT ;  /* 0x0000001603034212 */ /* 0x010fc600078e3cff */
[----:B------:R-:W4:Y:S01]  /*0660*/  @P0 LDG.E R22, desc[UR4][R10.64+0x8c] ;  /* 0x00008c040a160981 */ /* 0x000f22000c1e1900 */
[----:B------:R-:W-:-:S03]  /*0670*/  @P6 LOP3.LUT R15, R15, R26, RZ, 0x3c, !PT ;  /* 0x0000001a0f0f6212 */ /* 0x000fc600078e3cff */
        /* <DEDUP_REMOVED lines=13> */
[----:B------:R-:W-:Y:S02]  /*0750*/  @P6 LOP3.LUT R4, R4, R27, RZ, 0x3c, !PT ;  /* 0x0000001b04046212 */ /* 0x000fe400078e3cff */
[----:B------:R-:W-:Y:S02]  /*0760*/  @P6 LOP3.LUT R2, R2, R21, RZ, 0x3c, !PT ;  /* 0x0000001502026212 */ /* 0x000fe400078e3cff */
[----:B------:R-:W-:Y:S02]  /*0770*/  @P0 LOP3.LUT R4, R4, R23, RZ, 0x3c, !PT ;  /* 0x0000001704040212 */ /* 0x000fe400078e3cff */
[----:B------:R-:W-:Y:S02]  /*0780*/  @P0 LOP3.LUT R2, R2, R25, RZ, 0x3c, !PT ;  /* 0x0000001902020212 */ /* 0x000fe400078e3cff */
[----:B--2---:R-:W-:Y:S02]  /*0790*/  @P6 LOP3.LUT R5, R5, R18, RZ, 0x3c, !PT ;  /* 0x0000001205056212 */ /* 0x004fe400078e3cff */
[----:B---3--:R-:W-:-:S02]  /*07a0*/  @P6 LOP3.LUT R3, R3, R20, RZ, 0x3c, !PT ;  /* 0x0000001403036212 */ /* 0x008fc400078e3cff */
[----:B----4-:R-:W-:Y:S02]  /*07b0*/  @P0 LOP3.LUT R5, R5, R22, RZ, 0x3c, !PT ;  /* 0x0000001605050212 */ /* 0x010fe400078e3cff */
[----:B------:R-:W-:Y:S02]  /*07c0*/  @P0 LOP3.LUT R3, R3, R26, RZ, 0x3c, !PT ;  /* 0x0000001a03030212 */ /* 0x000fe400078e3cff */
[----:B------:R-:W-:-:S13]  /*07d0*/  R2P PR, R24.B1, 0x7f ;  /* 0x0000007f18007804 */ /* 0x000fda0000001000 */
[----:B------:R-:W2:Y:S04]  /*07e0*/  @P0 LDG.E R18, desc[UR4][R10.64+0xa0] ;  /* 0x0000a0040a120981 */ /* 0x000ea8000c1e1900 */
[----:B------:R-:W3:Y:S04]  /*07f0*/  @P1 LDG.E R22, desc[UR4][R10.64+0xb4] ;  /* 0x0000b4040a161981 */ /* 0x000ee8000c1e1900 */
[----:B------:R-:W4:Y:S04]  /*0800*/  @P2 LDG.E R26, desc[UR4][R10.64+0xc8] ;  /* 0x0000c8040a1a2981 */ /* 0x000f28000c1e1900 */
[----:B------:R-:W4:Y:S04]  /*0810*/  @P3 LDG.E R28, desc[UR4][R10.64+0xdc] ;  /* 0x0000dc040a1c3981 */ /* 0x000f28000c1e1900 */
[----:B------:R-:W4:Y:S04]  /*0820*/  @P0 LDG.E R23, desc[UR4][R10.64+0xa4] ;  /* 0x0000a4040a170981 */ /* 0x000f28000c1e1900 */
[----:B------:R-:W4:Y:S04]  /*0830*/  @P0 LDG.E R20, desc[UR4][R10.64+0xa8] ;  /* 0x0000a8040a140981 */ /* 0x000f28000c1e1900 */
[----:B------:R-:W4:Y:S04]  /*0840*/  @P4 LDG.E R25, desc[UR4][R10.64+0xf0] ;  /* 0x0000f0040a194981 */ /* 0x000f28000c1e1900 */
        /* <DEDUP_REMOVED lines=21> */
[----:B------:R-:W-:Y:S02]  /*09a0*/  LOP3.LUT P0, RZ, R24, 0x8000, RZ, 0xc0, !PT ;  /* 0x0000800018ff7812 */ /* 0x000fe4000780c0ff */
[----:B----4-:R-:W-:Y:S01]  /*09b0*/  @P5 LOP3.LUT R15, R15, R26, RZ, 0x3c, !PT ;  /* 0x0000001a0f0f5212 */ /* 0x010fe200078e3cff */
[----:B------:R-:W4:Y:S04]  /*09c0*/  @P3 LDG.E R24, desc[UR4][R10.64+0xe4] ;  /* 0x0000e4040a183981 */ /* 0x000f28000c1e1900 */
[----:B------:R-:W2:Y:S01]  /*09d0*/  @P6 LDG.E R26, desc[UR4][R10.64+0x118] ;  /* 0x000118040a1a6981 */ /* 0x000ea2000c1e1900 */
        /* <DEDUP_REMOVED lines=8> */
[----:B---3--:R-:W-:-:S03]  /*0a60*/  @P2 LOP3.LUT R3, R3, R22, RZ, 0x3c, !PT ;  /* 0x0000001603032212 */ /* 0x008fc600078e3cff */
[----:B------:R-:W3:Y:S01]  /*0a70*/  @P4 LDG.E R22, desc[UR4][R10.64+0x100] ;  /* 0x000100040a164981 */ /* 0x000ee2000c1e1900 */
[----:B--2---:R-:W-:-:S03]  /*0a80*/  @P6 LOP3.LUT R15, R15, R26, RZ, 0x3c, !PT ;  /* 0x0000001a0f0f6212 */ /* 0x004fc600078e3cff */
[----:B------:R-:W2:Y:S01]  /*0a90*/  @P0 LDG.E R26, desc[UR4][R10.64+0x12c] ;  /* 0x00012c040a1a0981 */ /* 0x000ea2000c1e1900 */
[----:B----4-:R-:W-:-:S03]  /*0aa0*/  @P2 LOP3.LUT R2, R2, R23, RZ, 0x3c, !PT ;  /* 0x0000001702022212 */ /* 0x010fc600078e3cff */
[----:B------:R-:W4:Y:S01]  /*0ab0*/  @P4 LDG.E R23, desc[UR4][R10.64+0xfc] ;  /* 0x0000fc040a174981 */ /* 0x000f22000c1e1900 */
[----:B------:R-:W-:-:S03]  /*0ac0*/  @P2 LOP3.LUT R5, R5, R20, RZ, 0x3c, !PT ;  /* 0x0000001405052212 */ /* 0x000fc600078e3cff */
[----:B------:R-:W4:Y:S01]  /*0ad0*/  @P4 LDG.E R20, desc[UR4][R10.64+0xf8] ;  /* 0x0000f8040a144981 */ /* 0x000f22000c1e1900 */
[----:B------:R-:W-:Y:S02]  /*0ae0*/  @P3 LOP3.LUT R2, R2, R27, RZ, 0x3c, !PT ;  /* 0x0000001b02023212 */ /* 0x000fe400078e3cff */
[----:B------:R-:W-:Y:S01]  /*0af0*/  @P3 LOP3.LUT R4, R4, R25, RZ, 0x3c, !PT ;  /* 0x0000001904043212 */ /* 0x000fe200078e3cff */
[----:B------:R-:W4:Y:S01]  /*0b00*/  @P5 LDG.E R27, desc[UR4][R10.64+0x110] ;  /* 0x000110040a1b5981 */ /* 0x000f22000c1e1900 */
[----:B------:R-:W-:-:S03]  /*0b10*/  @P3 LOP3.LUT R5, R5, R24, RZ, 0x3c, !PT ;  /* 0x0000001805053212 */ /* 0x000fc600078e3cff */
[----:B------:R-:W4:Y:S04]  /*0b20*/  @P5 LDG.E R25, desc[UR4][R10.64+0x108] ;  /* 0x000108040a195981 */ /* 0x000f28000c1e1900 */
        /* <DEDUP_REMOVED lines=19> */
[----:B------:R-:W-:-:S05]  /*0c60*/  VIADD R19, R19, 0x10 ;  /* 0x0000001013137836 */ /* 0x000fca0000000000 */
[----:B------:R-:W-:Y:S02]  /*0c70*/  ISETP.NE.AND P1, PT, R19, 0x20, PT ;  /* 0x000000201300780c */ /* 0x000fe40003f25270 */
[----:B------:R-:W-:Y:S02]  /*0c80*/  @P5 LOP3.LUT R3, R3, R18, RZ, 0x3c, !PT ;  /* 0x0000001203035212 */ /* 0x000fe400078e3cff */
[----:B------:R-:W-:Y:S02]  /*0c90*/  @P6 LOP3.LUT R4, R4, R21, RZ, 0x3c, !PT ;  /* 0x0000001504046212 */ /* 0x000fe400078e3cff */
[----:B---3--:R-:W-:-:S04]  /*0ca0*/  @P6 LOP3.LUT R3, R3, R22, RZ, 0x3c, !PT ;  /* 0x0000001603036212 */ /* 0x008fc800078e3cff */
[----:B--2---:R-:W-:Y:S02]  /*0cb0*/  @P0 LOP3.LUT R3, R3, R26, RZ, 0x3c, !PT ;  /* 0x0000001a03030212 */ /* 0x004fe400078e3cff */
[----:B----4-:R-:W-:Y:S02]  /*0cc0*/  @P6 LOP3.LUT R2, R2, R23, RZ, 0x3c, !PT ;  /* 0x0000001702026212 */ /* 0x010fe400078e3cff */
[----:B------:R-:W-:Y:S02]  /*0cd0*/  @P6 LOP3.LUT R5, R5, R20, RZ, 0x3c, !PT ;  /* 0x0000001405056212 */ /* 0x000fe400078e3cff */
[----:B------:R-:W-:Y:S02]  /*0ce0*/  @P0 LOP3.LUT R2, R2, R27, RZ, 0x3c, !PT ;  /* 0x0000001b02020212 */ /* 0x000fe400078e3cff */
[----:B------:R-:W-:Y:S02]  /*0cf0*/  @P0 LOP3.LUT R4, R4, R25, RZ, 0x3c, !PT ;  /* 0x0000001904040212 */ /* 0x000fe400078e3cff */
[----:B------:R-:W-:Y:S01]  /*0d00*/  @P0 LOP3.LUT R5, R5, R24, RZ, 0x3c, !PT ;  /* 0x0000001805050212 */ /* 0x000fe200078e3cff */
[----:B------:R-:W-:Y:S06]  /*0d10*/  @P1 BRA `(.L_x_155) ;  /* 0xfffffff400481947 */ /* 0x000fec000383ffff */
[----:B------:R-:W-:-:S05]  /*0d20*/  VIADD R17, R17, 0x1 ;  /* 0x0000000111117836 */ /* 0x000fca0000000000 */
[----:B------:R-:W-:-:S13]  /*0d30*/  ISETP.NE.AND P0, PT, R17, 0x5, PT ;  /* 0x000000051100780c */ /* 0x000fda0003f05270 */
[----:B------:R-:W-:Y:S05]  /*0d40*/  @P0 BRA `(.L_x_156) ;  /* 0xfffffff400300947 */ /* 0x000fea000383ffff */
[----:B------:R0:W-:Y:S01]  /*0d50*/  STG.E.64 desc[UR4][R6.64+0x8], R4 ;  /* 0x0000080406007986 */ /* 0x0001e2000c101b04 */
[----:B------:R-:W-:Y:S01]  /*0d60*/  VIADD R14, R14, 0x1 ;  /* 0x000000010e0e7836 */ /* 0x000fe20000000000 */
[----:B------:R-:W-:Y:S02]  /*0d70*/  LOP3.LUT R11, R0, 0x3, RZ, 0xc0, !PT ;  /* 0x00000003000b7812 */ /* 0x000fe400078ec0ff */
[----:B------:R0:W-:Y:S02]  /*0d80*/  STG.E.64 desc[UR4][R6.64+0x10], R2 ;  /* 0x0000100206007986 */ /* 0x0001e4000c101b04 */
[----:B------:R-:W-:Y:S02]  /*0d90*/  ISETP.GE.U32.AND P0, PT, R14, R11, PT ;  /* 0x0000000b0e00720c */ /* 0x000fe40003f06070 */
[----:B------:R0:W-:Y:S11]  /*0da0*/  STG.E desc[UR4][R6.64+0x4], R15 ;  /* 0x0000040f06007986 */ /* 0x0001f6000c101904 */
[----:B------:R-:W-:Y:S05]  /*0db0*/  @!P0 BRA `(.L_x_157) ;  /* 0xfffffff400048947 */ /* 0x000fea000383ffff */
.L_x_154:
[----:B------:R-:W-:Y:S05]  /*0dc0*/  BSYNC.RECONVERGENT B1 ;  /* 0x0000000000017941 */ /* 0x000fea0003800200 */
.L_x_153:
[----:B------:R-:W-:Y:S01]  /*0dd0*/  ISETP.GT.U32.AND P0, PT, R0, 0x3, PT ;  /* 0x000000030000780c */ /* 0x000fe20003f04070 */
[----:B------:R-:W-:Y:S01]  /*0de0*/  VIADD R12, R12, 0x1 ;  /* 0x000000010c0c7836 */ /* 0x000fe20000000000 */
[--C-:B------:R-:W-:Y:S02]  /*0df0*/  SHF.R.U64 R0, R0, 0x2, R13.reuse ;  /* 0x0000000200007819 */ /* 0x100fe4000000120d */
[----:B------:R-:W-:Y:S02]  /*0e00*/  ISETP.GT.U32.AND.EX P0, PT, R13, RZ, PT, P0 ;  /* 0x000000ff0d00720c */ /* 0x000fe40003f04100 */
[----:B------:R-:W-:-:S11]  /*0e10*/  SHF.R.U32.HI R13, RZ, 0x2, R13 ;  /* 0x00000002ff0d7819 */ /* 0x000fd6000001160d */
[----:B------:R-:W-:Y:S05]  /*0e20*/  @P0 BRA `(.L_x_158) ;  /* 0xfffffff000c80947 */ /* 0x000fea000383ffff */
.L_x_152:
[----:B------:R-:W-:Y:S05]  /*0e30*/  BSYNC.RECONVERGENT B0 ;  /* 0x0000000000007941 */ /* 0x000fea0003800200 */
.L_x_151:
[----:B------:R-:W-:Y:S04]  /*0e40*/  STG.E.64 desc[UR4][R6.64+0x18], RZ ;  /* 0x000018ff06007986 */ /* 0x000fe8000c101b04 */
[----:B------:R-:W-:Y:S04]  /*0e50*/  STG.E desc[UR4][R6.64+0x20], RZ ;  /* 0x000020ff06007986 */ /* 0x000fe8000c101904 */
[----:B------:R-:W-:Y:S01]  /*0e60*/  STG.E.64 desc[UR4][R6.64+0x28], RZ ;  /* 0x000028ff06007986 */ /* 0x000fe2000c101b04 */
[----:B------:R-:W-:Y:S05]  /*0e70*/  EXIT ;  /* 0x000000000000794d */ /* 0x000fea0003800000 */
.L_x_159:
        /* <DEDUP_REMOVED lines=16> */
.L_x_183:


//--------------------- .text._Z18device_sort_warp_3PfS_i --------------------------
	.section	.text._Z18device_sort_warp_3PfS_i,"ax",@progbits
	.align	128
        .global         _Z18device_sort_warp_3PfS_i
        .type           _Z18device_sort_warp_3PfS_i,@function
        .size           _Z18device_sort_warp_3PfS_i,(.L_x_184 - _Z18device_sort_warp_3PfS_i)
        .other          _Z18device_sort_warp_3PfS_i,@"STO_CUDA_ENTRY STV_DEFAULT"
_Z18device_sort_warp_3PfS_i:
.text._Z18device_sort_warp_3PfS_i:
[----:B------:R-:W-:Y:S01]  /*0000*/  LDC R1, c[0x0][0x37c] ;  /* 0x0000df00ff017b82 */ /* 0x000fe20000000800 */
[----:B------:R-:W0:Y:S07]  /*0010*/  S2R R2, SR_LANEID ;  /* 0x0000000000027919 */ /* 0x000e2e0000000000 */
[----:B------:R-:W0:Y:S01]  /*0020*/  LDC R3, c[0x0][0x360] ;  /* 0x0000d800ff037b82 */ /* 0x000e220000000800 */
[----:B------:R-:W1:Y:S01]  /*0030*/  LDCU.64 UR4, c[0x0][0x358] ;  /* 0x00006b00ff0477ac */ /* 0x000e620008000a00 */
[----:B------:R-:W2:Y:S02]  /*0040*/  S2R R5, SR_VIRTID ;  /* 0x0000000000057919 */ /* 0x000ea40000000300 */
[----:B--2---:R-:W-:-:S04]  /*0050*/  SHF.R.U32.HI R5, RZ, 0x8, R5 ;  /* 0x00000008ff057819 */ /* 0x004fc80000011605 */
[----:B------:R-:W-:Y:S01]  /*0060*/  SGXT.U32 R5, R5, 0x7 ;  /* 0x000000070505781a */ /* 0x000fe20000000000 */
[----:B------:R-:W0:Y:S08]  /*0070*/  S2UR UR6, SR_CTAID.X ;  /* 0x00000000000679c3 */ /* 0x000e300000002500 */
[----:B------:R-:W2:Y:S01]  /*0080*/  LDC.64 R6, c[0x0][0x380] ;  /* 0x0000e000ff067b82 */ /* 0x000ea20000000a00 */
[----:B0-----:R-:W-:-:S04]  /*0090*/  IMAD R0, R3, UR6, R2 ;  /* 0x0000000603007c24 */ /* 0x001fc8000f8e0202 */
[----:B------:R-:W-:-:S04]  /*00a0*/  IMAD R0, R5, 0x20, R0 ;  /* 0x0000002005007824 */ /* 0x000fc800078e0200 */
[----:B--2---:R-:W-:-:S06]  /*00b0*/  IMAD.WIDE.U32 R6, R0, 0x4, R6 ;  /* 0x0000000400067825 */ /* 0x004fcc00078e0006 */
[----:B-1----:R-:W2:Y:S01]  /*00c0*/  LDG.E R6, desc[UR4][R6.64] ;  /* 0x0000000406067981 */ /* 0x002ea2000c1e1900 */
[----:B------:R-:W-:Y:S02]  /*00d0*/  SHF.R.U32.HI R4, RZ, 0x1, R2 ;  /* 0x00000001ff047819 */ /* 0x000fe40000011602 */
[----:B------:R-:W-:Y:S02]  /*00e0*/  SGXT.U32 R3, R2, 0x1 ;  /* 0x000000010203781a */ /* 0x000fe40000000000 */
[----:B------:R-:W-:-:S04]  /*00f0*/  SGXT.U32 R4, R4, 0x1 ;  /* 0x000000010404781a */ /* 0x000fc80000000000 */
[----:B------:R-:W-:Y:S01]  /*0100*/  LOP3.LUT R5, R3, R4, RZ, 0x3c, !PT ;  /* 0x0000000403057212 */ /* 0x000fe200078e3cff */
[----:B--2---:R-:W0:Y:S02]  /*0110*/  SHFL.BFLY PT, R9, R6, 0x1, 0x1f ;  /* 0x0c201f0006097f89 */ /* 0x004e2400000e0000 */
[----:B0-----:R-:W-:-:S04]  /*0120*/  FSETP.GEU.AND P0, PT, R6, R9, PT ;  /* 0x000000090600720b */ /* 0x001fc80003f0e000 */
[----:B------:R-:W-:-:S04]  /*0130*/  SEL R8, RZ, 0x1, P0 ;  /* 0x00000001ff087807 */ /* 0x000fc80000000000 */
[----:B------:R-:W-:Y:S02]  /*0140*/  ISETP.NE.AND P0, PT, R5, R8, PT ;  /* 0x000000080500720c */ /* 0x000fe40003f05270 */
[----:B------:R-:W-:Y:S02]  /*0150*/  SHF.R.U32.HI R5, RZ, 0x2, R2 ;  /* 0x00000002ff057819 */ /* 0x000fe40000011602 */
[----:B------:R-:W-:Y:S02]  /*0160*/  FSEL R9, R9, R6, !P0 ;  /* 0x0000000609097208 */ /* 0x000fe40004000000 */
[----:B------:R-:W-:-:S03]  /*0170*/  SGXT.U32 R5, R5, 0x1 ;  /* 0x000000010505781a */ /* 0x000fc60000000000 */
[----:B------:R-:W0:Y:S01]  /*0180*/  SHFL.BFLY PT, R8, R9, 0x2, 0x1f ;  /* 0x0c401f0009087f89 */ /* 0x000e2200000e0000 */
[----:B------:R-:W-:Y:S02]  /*0190*/  LOP3.LUT R6, R4, R5, RZ, 0x3c, !PT ;  /* 0x0000000504067212 */ /* 0x000fe400078e3cff */
[----:B0-----:R-:W-:-:S04]  /*01a0*/  FSETP.GEU.AND P0, PT, R9, R8, PT ;  /* 0x000000080900720b */ /* 0x001fc80003f0e000 */
[----:B------:R-:W-:-:S04]  /*01b0*/  SEL R7, RZ, 0x1, P0 ;  /* 0x00000001ff077807 */ /* 0x000fc80000000000 */
[----:B------:R-:W-:Y:S02]  /*01c0*/  ISETP.NE.AND P0, PT, R6, R7, PT ;  /* 0x000000070600720c */ /* 0x000fe40003f05270 */
[----:B------:R-:W-:Y:S02]  /*01d0*/  LOP3.LUT R6, R3, R5, RZ, 0x3c, !PT ;  /* 0x0000000503067212 */ /* 0x000fe400078e3cff */
[----:B------:R-:W-:-:S05]  /*01e0*/  FSEL R8, R8, R9, !P0 ;  /* 0x0000000908087208 */ /* 0x000fca0004000000 */
[----:B------:R-:W0:Y:S02]  /*01f0*/  SHFL.BFLY PT, R7, R8, 0x1, 0x1f ;  /* 0x0c201f0008077f89 */ /* 0x000e2400000e0000 */
[----:B0-----:R-:W-:-:S04]  /*0200*/  FSETP.GEU.AND P0, PT, R8, R7, PT ;  /* 0x000000070800720b */ /* 0x001fc80003f0e000 */
[----:B------:R-:W-:-:S04]  /*0210*/  SEL R9, RZ, 0x1, P0 ;  /* 0x00000001ff097807 */ /* 0x000fc80000000000 */
[----:B------:R-:W-:Y:S02]  /*0220*/  ISETP.NE.AND P0, PT, R6, R9, PT ;  /* 0x000000090600720c */ /* 0x000fe40003f05270 */
[--C-:B------:R-:W-:Y:S02]  /*0230*/  SHF.R.U32.HI R6, RZ, 0x3, R2.reuse ;  /* 0x00000003ff067819 */ /* 0x100fe40000011602 */
[----:B------:R-:W-:Y:S02]  /*0240*/  FSEL R7, R7, R8, !P0 ;  /* 0x0000000807077208 */ /* 0x000fe40004000000 */
[----:B------:R-:W-:Y:S02]  /*0250*/  SGXT.U32 R6, R6, 0x1 ;  /* 0x000000010606781a */ /* 0x000fe40000000000 */
[----:B------:R-:W-:Y:S01]  /*0260*/  SHF.R.U32.HI R2, RZ, 0x4, R2 ;  /* 0x00000004ff027819 */ /* 0x000fe20000011602 */
[----:B------:R-:W0:Y:S01]  /*0270*/  SHFL.BFLY PT, R10, R7, 0x4, 0x1f ;  /* 0x0c801f00070a7f89 */ /* 0x000e2200000e0000 */
[----:B------:R-:W-:-:S02]  /*0280*/  LOP3.LUT R9, R5, R6, RZ, 0x3c, !PT ;  /* 0x0000000605097212 */ /* 0x000fc400078e3cff */
[----:B------:R-:W-:Y:S02]  /*0290*/  SGXT.U32 R2, R2, 0x1 ;  /* 0x000000010202781a */ /* 0x000fe40000000000 */
        /* <DEDUP_REMOVED lines=38> */
[----:B------:R-:W-:-:S04]  /*0500*/  ISETP.NE.AND P0, PT, R7, R12, PT ;  /* 0x0000000c0700720c */ /* 0x000fc80003f05270 */
        /* <DEDUP_REMOVED lines=19> */
[----:B------:R-:W-:Y:S02]  /*0640*/  ISETP.NE.AND P0, PT, R4, R5, PT ;  /* 0x000000050400720c */ /* 0x000fe40003f05270 */
[----:B------:R-:W0:Y:S02]  /*0650*/  LDC.64 R4, c[0x0][0x388] ;  /* 0x0000e200ff047b82 */ /* 0x000e240000000a00 */
[----:B------:R-:W-:-:S05]  /*0660*/  FSEL R6, R6, R9, !P0 ;  /* 0x0000000906067208 */ /* 0x000fca0004000000 */
[----:B------:R-:W1:Y:S02]  /*0670*/  SHFL.BFLY PT, R7, R6, 0x1, 0x1f ;  /* 0x0c201f0006077f89 */ /* 0x000e6400000e0000 */
[----:B-1----:R-:W-:-:S04]  /*0680*/  FSETP.GEU.AND P0, PT, R6, R7, PT ;  /* 0x000000070600720b */ /* 0x002fc80003f0e000 */
[----:B------:R-:W-:-:S04]  /*0690*/  SEL R2, RZ, 0x1, P0 ;  /* 0x00000001ff027807 */ /* 0x000fc80000000000 */
[----:B------:R-:W-:Y:S01]  /*06a0*/  ISETP.NE.AND P0, PT, R3, R2, PT ;  /* 0x000000020300720c */ /* 0x000fe20003f05270 */
[----:B0-----:R-:W-:-:S03]  /*06b0*/  IMAD.WIDE.U32 R2, R0, 0x4, R4 ;  /* 0x0000000400027825 */ /* 0x001fc600078e0004 */
[----:B------:R-:W-:-:S05]  /*06c0*/  FSEL R7, R7, R6, !P0 ;  /* 0x0000000607077208 */ /* 0x000fca0004000000 */
[----:B------:R-:W-:Y:S01]  /*06d0*/  STG.E desc[UR4][R2.64], R7 ;  /* 0x0000000702007986 */ /* 0x000fe2000c101904 */
[----:B------:R-:W-:Y:S05]  /*06e0*/  EXIT ;  /* 0x000000000000794d */ /* 0x000fea0003800000 */
.L_x_160:
        /* <DEDUP_REMOVED lines=9> */
.L_x_184:


//--------------------- .text._Z18device_sort_warp_2PfS_i --------------------------
	.section	.text._Z18device_sort_warp_2PfS_i,"ax",@progbits
	.align	128
        .global         _Z18device_sort_warp_2PfS_i
        .type           _Z18device_sort_warp_2PfS_i,@function
        .size           _Z18device_sort_warp_2PfS_i,(.L_x_185 - _Z18device_sort_warp_2PfS_i)
        .other          _Z18device_sort_warp_2PfS_i,@"STO_CUDA_ENTRY STV_DEFAULT"
_Z18device_sort_warp_2PfS_i:
.text._Z18device_sort_warp_2PfS_i:
        /* <DEDUP_REMOVED lines=12> */
[----:B-1----:R0:W2:Y:S01]  /*00c0*/  LDG.E R6, desc[UR6][R6.64] ;  /* 0x0000000606067981 */ /* 0x0020a2000c1e1900 */
[----:B------:R-:W1:Y:S01]  /*00d0*/  S2UR UR5, SR_CgaCtaId ;  /* 0x00000000000579c3 */ /* 0x000e620000008800 */
[----:B------:R-:W-:Y:S01]  /*00e0*/  UMOV UR4, 0x400 ;  /* 0x0000040000047882 */ /* 0x000fe20000000000 */
[----:B------:R-:W-:Y:S02]  /*00f0*/  SHF.R.U32.HI R5, RZ, 0x1, R2 ;  /* 0x00000001ff057819 */ /* 0x000fe40000011602 */
[----:B------:R-:W-:Y:S02]  /*0100*/  SGXT.U32 R4, R2, 0x1 ;  /* 0x000000010204781a */ /* 0x000fe40000000000 */
[----:B------:R-:W-:-:S04]  /*0110*/  SGXT.U32 R5, R5, 0x1 ;  /* 0x000000010505781a */ /* 0x000fc80000000000 */
[----:B0-----:R-:W-:Y:S01]  /*0120*/  LOP3.LUT R7, R4, R5, RZ, 0x3c, !PT ;  /* 0x0000000504077212 */ /* 0x001fe200078e3cff */
[----:B-1----:R-:W-:-:S06]  /*0130*/  ULEA UR4, UR5, UR4, 0x18 ;  /* 0x0000000405047291 */ /* 0x002fcc000f8ec0ff */
[----:B------:R-:W-:-:S05]  /*0140*/  LEA R3, R2, UR4, 0x2 ;  /* 0x0000000402037c11 */ /* 0x000fca000f8e10ff */
[----:B--2---:R0:W-:Y:S01]  /*0150*/  STS [R3], R6 ;  /* 0x0000000603007388 */ /* 0x0041e20000000800 */
[----:B------:R-:W-:Y:S01]  /*0160*/  BAR.SYNC.DEFER_BLOCKING 0x0 ;  /* 0x0000000000007b1d */ /* 0x000fe20000010000 */
[----:B0-----:R-:W-:-:S04]  /*0170*/  SHF.R.U32.HI R6, RZ, 0x2, R2 ;  /* 0x00000002ff067819 */ /* 0x001fc80000011602 */
[----:B------:R-:W-:Y:S01]  /*0180*/  SGXT.U32 R6, R6, 0x1 ;  /* 0x000000010606781a */ /* 0x000fe20000000000 */
[----:B------:R-:W0:Y:S04]  /*0190*/  LDS R8, [R3] ;  /* 0x0000000003087984 */ /* 0x000e280000000800 */
[----:B0-----:R-:W0:Y:S02]  /*01a0*/  SHFL.BFLY PT, R9, R8, 0x1, 0x1f ;  /* 0x0c201f0008097f89 */ /* 0x001e2400000e0000 */
        /* <DEDUP_REMOVED lines=81> */
[----:B------:R-:W-:Y:S02]  /*06c0*/  FSEL R9, R7, R8, !P0 ;  /* 0x0000000807097208 */ /* 0x000fe40004000000 */
[----:B------:R-:W0:Y:S03]  /*06d0*/  LDC.64 R6, c[0x0][0x388] ;  /* 0x0000e200ff067b82 */ /* 0x000e260000000a00 */
[----:B------:R-:W1:Y:S02]  /*06e0*/  SHFL.BFLY PT, R10, R9, 0x1, 0x1f ;  /* 0x0c201f00090a7f89 */ /* 0x000e6400000e0000 */
[----:B-1----:R-:W-:-:S04]  /*06f0*/  FSETP.GEU.AND P0, PT, R9, R10, PT ;  /* 0x0000000a0900720b */ /* 0x002fc80003f0e000 */
[----:B------:R-:W-:-:S04]  /*0700*/  SEL R5, RZ, 0x1, P0 ;  /* 0x00000001ff057807 */ /* 0x000fc80000000000 */
[----:B------:R-:W-:Y:S01]  /*0710*/  ISETP.NE.AND P0, PT, R4, R5, PT ;  /* 0x000000050400720c */ /* 0x000fe20003f05270 */
[----:B0-----:R-:W-:-:S03]  /*0720*/  IMAD.WIDE.U32 R4, R0, 0x4, R6 ;  /* 0x0000000400047825 */ /* 0x001fc600078e0006 */
[----:B------:R-:W-:-:S05]  /*0730*/  FSEL R10, R10, R9, !P0 ;  /* 0x000000090a0a7208 */ /* 0x000fca0004000000 */
[----:B------:R-:W-:Y:S04]  /*0740*/  STS [R3], R10 ;  /* 0x0000000a03007388 */ /* 0x000fe80000000800 */
[----:B------:R-:W-:Y:S01]  /*0750*/  STG.E desc[UR6][R4.64], R10 ;  /* 0x0000000a04007986 */ /* 0x000fe2000c101906 */
[----:B------:R-:W-:Y:S06]  /*0760*/  BAR.SYNC.DEFER_BLOCKING 0x0 ;  /* 0x0000000000007b1d */ /* 0x000fec0000010000 */
[----:B------:R-:W-:Y:S05]  /*0770*/  EXIT ;  /* 0x000000000000794d */ /* 0x000fea0003800000 */
.L_x_161:
        /* <DEDUP_REMOVED lines=16> */
.L_x_185:


//--------------------- .text._Z16device_sort_warpPfS_i --------------------------
	.section	.text._Z16device_sort_warpPfS_i,"ax",@progbits
	.align	128
        .global         _Z16device_sort_warpPfS_i
        .type           _Z16device_sort_warpPfS_i,@function
        .size           _Z16device_sort_warpPfS_i,(.L_x_186 - _Z16device_sort_warpPfS_i)
        .other          _Z16device_sort_warpPfS_i,@"STO_CUDA_ENTRY STV_DEFAULT"
_Z16device_sort_warpPfS_i:
.text._Z16device_sort_warpPfS_i:
        /* <DEDUP_REMOVED lines=13> */
[----:B------:R-:W0:Y:S01]  /*00d0*/  S2UR UR6, SR_CgaCtaId ;  /* 0x00000000000679c3 */ /* 0x000e220000008800 */
[----:B------:R-:W-:Y:S01]  /*00e0*/  UMOV UR4, 0x400 ;  /* 0x0000040000047882 */ /* 0x000fe20000000000 */
[----:B------:R-:W-:Y:S01]  /*00f0*/  PRMT R4, RZ, 0x7610, R4 ;  /* 0x00007610ff047816 */ /* 0x000fe20000000004 */
[----:B0-----:R-:W-:-:S03]  /*0100*/  ULEA UR6, UR6, UR4, 0x18 ;  /* 0x0000000406067291 */ /* 0x001fc6000f8ec0ff */
[----:B------:R-:W-:-:S03]  /*0110*/  UMOV UR4, URZ ;  /* 0x000000ff00047c82 */ /* 0x000fc60008000000 */
[----:B------:R-:W-:Y:S02]  /*0120*/  LEA R2, R3, UR6, 0x2 ;  /* 0x0000000603027c11 */ /* 0x000fe4000f8e10ff */
[----:B------:R-:W-:-:S03]  /*0130*/  PRMT R3, RZ, 0x7610, R3 ;  /* 0x00007610ff037816 */ /* 0x000fc60000000003 */
[----:B--2---:R0:W-:Y:S01]  /*0140*/  STS [R2], R7 ;  /* 0x0000000702007388 */ /* 0x0041e20000000800 */
[----:B------:R-:W-:Y:S06]  /*0150*/  BAR.SYNC.DEFER_BLOCKING 0x0 ;  /* 0x0000000000007b1d */ /* 0x000fec0000010000 */
.L_x_167:
[----:B------:R-:W-:Y:S02]  /*0160*/  ULEA UR10, UR4, UR6, 0x2 ;  /* 0x00000006040a7291 */ /* 0x000fe4000f8e10ff */
[----:B0-----:R-:W-:Y:S01]  /*0170*/  IMAD.U32 R7, RZ, RZ, UR4 ;  /* 0x00000004ff077e24 */ /* 0x001fe2000f8e00ff */
[----:B------:R-:W-:-:S06]  /*0180*/  UISETP.GT.U32.AND UP0, UPT, UR4, 0x1e, UPT ;  /* 0x0000001e0400788c */ /* 0x000fcc000bf04070 */
[----:B-1----:R-:W0:Y:S02]  /*0190*/  LDS R5, [UR10] ;  /* 0x0000000aff057984 */ /* 0x002e240008000800 */
[----:B0-----:R-:W-:Y:S01]  /*01a0*/  IMAD.MOV.U32 R8, RZ, RZ, R5 ;  /* 0x000000ffff087224 */ /* 0x001fe200078e0005 */
[----:B------:R-:W-:Y:S06]  /*01b0*/  BRA.U UP0, `(.L_x_162) ;  /* 0x0000000500847547 */ /* 0x000fec000b800000 */
[----:B------:R-:W-:Y:S02]  /*01c0*/  UISETP.GT.U32.AND UP1, UPT, UR4, 0x17, UPT ;  /* 0x000000170400788c */ /* 0x000fe4000bf24070 */
[----:B------:R-:W-:Y:S01]  /*01d0*/  IMAD.U32 R6, RZ, RZ, UR4 ;  /* 0x00000004ff067e24 */ /* 0x000fe2000f8e00ff */
[----:B------:R-:W-:Y:S02]  /*01e0*/  UIADD3 UR5, UPT, UPT, -UR4, 0x1f, URZ ;  /* 0x0000001f04057890 */ /* 0x000fe4000fffe1ff */
[----:B------:R-:W-:Y:S02]  /*01f0*/  IMAD.U32 R7, RZ, RZ, UR4 ;  /* 0x00000004ff077e24 */ /* 0x000fe4000f8e00ff */
[----:B------:R-:W-:Y:S01]  /*0200*/  IMAD.MOV.U32 R8, RZ, RZ, R5 ;  /* 0x000000ffff087224 */ /* 0x000fe200078e0005 */
[----:B------:R-:W-:Y:S01]  /*0210*/  ULOP3.LUT UP0, URZ, UR5, 0x7, URZ, 0xc0, !UPT ;  /* 0x0000000705ff7892 */ /* 0x000fe2000f80c0ff */
[----:B------:R-:W-:Y:S10]  /*0220*/  BRA.U UP1, `(.L_x_163) ;  /* 0x0000000101a87547 */ /* 0x000ff4000b800000 */
[----:B------:R-:W-:Y:S01]  /*0230*/  IMAD.U32 R6, RZ, RZ, UR4 ;  /* 0x00000004ff067e24 */ /* 0x000fe2000f8e00ff */
[----:B------:R-:W-:Y:S01]  /*0240*/  ULOP3.LUT UR7, UR5, 0x18, URZ, 0xc0, !UPT ;  /* 0x0000001805077892 */ /* 0x000fe2000f8ec0ff */
[----:B------:R-:W-:Y:S02]  /*0250*/  IMAD.U32 R7, RZ, RZ, UR4 ;  /* 0x00000004ff077e24 */ /* 0x000fe4000f8e00ff */
[----:B------:R-:W-:Y:S01]  /*0260*/  IMAD.MOV.U32 R8, RZ, RZ, R5 ;  /* 0x000000ffff087224 */ /* 0x000fe200078e0005 */
[----:B------:R-:W-:-:S08]  /*0270*/  UMOV UR5, URZ ;  /* 0x000000ff00057c82 */ /* 0x000fd00008000000 */
.L_x_164:
[----:B------:R-:W-:Y:S01]  /*0280*/  LEA R9, R6, UR6, 0x2 ;  /* 0x0000000606097c11 */ /* 0x000fe2000f8e10ff */
[----:B------:R-:W-:-:S04]  /*0290*/  UIADD3 UR5, UPT, UPT, UR5, 0x8, URZ ;  /* 0x0000000805057890 */ /* 0x000fc8000fffe0ff */
[----:B------:R-:W0:Y:S01]  /*02a0*/  LDS R11, [R9+0x4] ;  /* 0x00000400090b7984 */ /* 0x000e220000000800 */
[----:B------:R-:W-:-:S03]  /*02b0*/  UISETP.NE.AND UP1, UPT, UR5, UR7, UPT ;  /* 0x000000070500728c */ /* 0x000fc6000bf25270 */
[----:B------:R-:W1:Y:S04]  /*02c0*/  LDS R10, [R9+0x8] ;  /* 0x00000800090a7984 */ /* 0x000e680000000800 */
[----:B------:R-:W2:Y:S04]  /*02d0*/  LDS R13, [R9+0xc] ;  /* 0x00000c00090d7984 */ /* 0x000ea80000000800 */
[----:B------:R-:W3:Y:S04]  /*02e0*/  LDS R15, [R9+0x10] ;  /* 0x00001000090f7984 */ /* 0x000ee80000000800 */
[----:B------:R-:W4:Y:S04]  /*02f0*/  LDS R17, [R9+0x14] ;  /* 0x0000140009117984 */ /* 0x000f280000000800 */
[----:B------:R-:W5:Y:S04]  /*0300*/  LDS R19, [R9+0x18] ;  /* 0x0000180009137984 */ /* 0x000f680000000800 */
[----:B------:R-:W5:Y:S01]  /*0310*/  LDS R21, [R9+0x1c] ;  /* 0x00001c0009157984 */ /* 0x000f620000000800 */
[----:B0-----:R-:W-:-:S04]  /*0320*/  FSETP.GEU.AND P4, PT, R11, R8, PT ;  /* 0x000000080b00720b */ /* 0x001fc80003f8e000 */
[----:B------:R-:W-:-:S04]  /*0330*/  FSEL R11, R11, R8, !P4 ;  /* 0x000000080b0b7208 */ /* 0x000fc80006000000 */
[----:B-1----:R-:W-:-:S04]  /*0340*/  FSETP.GEU.AND P0, PT, R10, R11, PT ;  /* 0x0000000b0a00720b */ /* 0x002fc80003f0e000 */
[----:B------:R-:W-:Y:S01]  /*0350*/  FSEL R10, R10, R11, !P0 ;  /* 0x0000000b0a0a7208 */ /* 0x000fe20004000000 */
[----:B------:R-:W-:Y:S01]  /*0360*/  @!P4 VIADD R7, R6, 0x1 ;  /* 0x000000010607c836 */ /* 0x000fe20000000000 */
[----:B------:R-:W0:Y:S02]  /*0370*/  LDS R11, [R9+0x20] ;  /* 0x00002000090b7984 */ /* 0x000e240000000800 */
[----:B--2---:R-:W-:-:S04]  /*0380*/  FSETP.GEU.AND P1, PT, R13, R10, PT ;  /* 0x0000000a0d00720b */ /* 0x004fc80003f2e000 */
[----:B------:R-:W-:Y:S01]  /*0390*/  FSEL R10, R13, R10, !P1 ;  /* 0x0000000a0d0a7208 */ /* 0x000fe20004800000 */
[----:B------:R-:W-:-:S03]  /*03a0*/  @!P0 VIADD R7, R6, 0x2 ;  /* 0x0000000206078836 */ /* 0x000fc60000000000 */
[----:B---3--:R-:W-:-:S04]  /*03b0*/  FSETP.GEU.AND P2, PT, R15, R10, PT ;  /* 0x0000000a0f00720b */ /* 0x008fc80003f4e000 */
[----:B------:R-:W-:Y:S01]  /*03c0*/  FSEL R10, R15, R10, !P2 ;  /* 0x0000000a0f0a7208 */ /* 0x000fe20005000000 */
[----:B------:R-:W-:-:S03]  /*03d0*/  @!P1 VIADD R7, R6, 0x3 ;  /* 0x0000000306079836 */ /* 0x000fc60000000000 */
[----:B----4-:R-:W-:-:S04]  /*03e0*/  FSETP.GEU.AND P3, PT, R17, R10, PT ;  /* 0x0000000a1100720b */ /* 0x010fc80003f6e000 */
[----:B------:R-:W-:Y:S01]  /*03f0*/  FSEL R10, R17, R10, !P3 ;  /* 0x0000000a110a7208 */ /* 0x000fe20005800000 */
[----:B------:R-:W-:-:S03]  /*0400*/  @!P2 VIADD R7, R6, 0x4 ;  /* 0x000000040607a836 */ /* 0x000fc60000000000 */
[----:B-----5:R-:W-:-:S04]  /*0410*/  FSETP.GEU.AND P4, PT, R19, R10, PT ;  /* 0x0000000a1300720b */ /* 0x020fc80003f8e000 */
[----:B------:R-:W-:Y:S01]  /*0420*/  FSEL R10, R19, R10, !P4 ;  /* 0x0000000a130a7208 */ /* 0x000fe20006000000 */
[----:B------:R-:W-:-:S03]  /*0430*/  @!P3 VIADD R7, R6, 0x5 ;  /* 0x000000050607b836 */ /* 0x000fc60000000000 */
[----:B------:R-:W-:-:S04]  /*0440*/  FSETP.GEU.AND P0, PT, R21, R10, PT ;  /* 0x0000000a1500720b */ /* 0x000fc80003f0e000 */
[----:B------:R-:W-:Y:S01]  /*0450*/  FSEL R8, R21, R10, !P0 ;  /* 0x0000000a15087208 */ /* 0x000fe20004000000 */
[----:B------:R-:W-:-:S03]  /*0460*/  @!P4 VIADD R7, R6, 0x6 ;  /* 0x000000060607c836 */ /* 0x000fc60000000000 */
[----:B0-----:R-:W-:-:S04]  /*0470*/  FSETP.GEU.AND P1, PT, R11, R8, PT ;  /* 0x000000080b00720b */ /* 0x001fc80003f2e000 */
[----:B------:R-:W-:Y:S01]  /*0480*/  FSEL R8, R11, R8, !P1 ;  /* 0x000000080b087208 */ /* 0x000fe20004800000 */
[C---:B------:R-:W-:Y:S02]  /*0490*/  @!P0 VIADD R7, R6.reuse, 0x7 ;  /* 0x0000000706078836 */ /* 0x040fe40000000000 */
[----:B------:R-:W-:-:S05]  /*04a0*/  VIADD R6, R6, 0x8 ;  /* 0x0000000806067836 */ /* 0x000fca0000000000 */
[----:B------:R-:W-:Y:S01]  /*04b0*/  SEL R7, R6, R7, !P1 ;  /* 0x0000000706077207 */ /* 0x000fe20004800000 */
[----:B------:R-:W-:Y:S06]  /*04c0*/  BRA.U UP1, `(.L_x_164) ;  /* 0xfffffffd016c7547 */ /* 0x000fec000b83ffff */
.L_x_163:
[----:B------:R-:W-:Y:S05]  /*04d0*/  BRA.U !UP0, `(.L_x_162) ;  /* 0x0000000108bc7547 */ /* 0x000fea000b800000 */
[----:B------:R-:W-:-:S04]  /*04e0*/  LOP3.LUT R9, RZ, R4, RZ, 0x33, !PT ;  /* 0x00000004ff097212 */ /* 0x000fc800078e33ff */
[----:B------:R-:W-:-:S04]  /*04f0*/  LOP3.LUT R9, R9, 0x7, RZ, 0xc0, !PT ;  /* 0x0000000709097812 */ /* 0x000fc800078ec0ff */
[C---:B------:R-:W-:Y:S01]  /*0500*/  LOP3.LUT P0, RZ, R9.reuse, 0x3, RZ, 0xc0, !PT ;  /* 0x0000000309ff7812 */ /* 0x040fe2000780c0ff */
[----:B------:R-:W-:-:S05]  /*0510*/  VIADD R10, R9, 0xffffffff ;  /* 0xffffffff090a7836 */ /* 0x000fca0000000000 */
[----:B------:R-:W-:-:S13]  /*0520*/  ISETP.GE.U32.AND P1, PT, R10, 0x3, PT ;  /* 0x000000030a00780c */ /* 0x000fda0003f26070 */
[----:B------:R-:W-:Y:S05]  /*0530*/  @!P1 BRA `(.L_x_165) ;  /* 0x0000000000489947 */ /* 0x000fea0003800000 */
[----:B------:R-:W-:-:S05]  /*0540*/  LEA R9, R6, UR6, 0x2 ;  /* 0x0000000606097c11 */ /* 0x000fca000f8e10ff */
[----:B------:R-:W0:Y:S04]  /*0550*/  LDS R11, [R9+0x4] ;  /* 0x00000400090b7984 */ /* 0x000e280000000800 */
[----:B------:R-:W1:Y:S04]  /*0560*/  LDS R10, [R9+0x8] ;  /* 0x00000800090a7984 */ /* 0x000e680000000800 */
[----:B------:R-:W2:Y:S04]  /*0570*/  LDS R13, [R9+0xc] ;  /* 0x00000c00090d7984 */ /* 0x000ea80000000800 */
[----:B------:R-:W3:Y:S01]  /*0580*/  LDS R15, [R9+0x10] ;  /* 0x00001000090f7984 */ /* 0x000ee20000000800 */
[----:B0-----:R-:W-:-:S04]  /*0590*/  FSETP.GEU.AND P1, PT, R11, R8, PT ;  /* 0x000000080b00720b */ /* 0x001fc80003f2e000 */
[----:B------:R-:W-:-:S04]  /*05a0*/  FSEL R11, R11, R8, !P1 ;  /* 0x000000080b0b7208 */ /* 0x000fc80004800000 */
[----:B-1----:R-:W-:-:S04]  /*05b0*/  FSETP.GEU.AND P2, PT, R10, R11, PT ;  /* 0x0000000b0a00720b */ /* 0x002fc80003f4e000 */
[----:B------:R-:W-:Y:S01]  /*05c0*/  FSEL R10, R10, R11, !P2 ;  /* 0x0000000b0a0a7208 */ /* 0x000fe20005000000 */
[----:B------:R-:W-:-:S03]  /*05d0*/  @!P1 VIADD R7, R6, 0x1 ;  /* 0x0000000106079836 */ /* 0x000fc60000000000 */
[----:B--2---:R-:W-:-:S04]  /*05e0*/  FSETP.GEU.AND P3, PT, R13, R10, PT ;  /* 0x0000000a0d00720b */ /* 0x004fc80003f6e000 */
[----:B------:R-:W-:Y:S01]  /*05f0*/  FSEL R8, R13, R10, !P3 ;  /* 0x0000000a0d087208 */ /* 0x000fe20005800000 */
[----:B------:R-:W-:-:S03]  /*0600*/  @!P2 VIADD R7, R6, 0x2 ;  /* 0x000000020607a836 */ /* 0x000fc60000000000 */
[----:B---3--:R-:W-:-:S04]  /*0610*/  FSETP.GEU.AND P1, PT, R15, R8, PT ;  /* 0x000000080f00720b */ /* 0x008fc80003f2e000 */
[----:B------:R-:W-:Y:S01]  /*0620*/  FSEL R8, R15, R8, !P1 ;  /* 0x000000080f087208 */ /* 0x000fe20004800000 */
[C---:B------:R-:W-:Y:S02]  /*0630*/  @!P3 VIADD R7, R6.reuse, 0x3 ;  /* 0x000000030607b836 */ /* 0x040fe40000000000 */
[----:B------:R-:W-:-:S05]  /*0640*/  VIADD R6, R6, 0x4 ;  /* 0x0000000406067836 */ /* 0x000fca0000000000 */
[----:B------:R-:W-:-:S07]  /*0650*/  SEL R7, R6, R7, !P1 ;  /* 0x0000000706077207 */ /* 0x000fce0004800000 */
.L_x_165:
[----:B------:R-:W-:Y:S05]  /*0660*/  @!P0 BRA `(.L_x_162) ;  /* 0x0000000000588947 */ /* 0x000fea0003800000 */
[C---:B------:R-:W-:Y:S02]  /*0670*/  LOP3.LUT R9, R3.reuse, 0x3, RZ, 0xc0, !PT ;  /* 0x0000000303097812 */ /* 0x040fe400078ec0ff */
[----:B------:R-:W-:Y:S02]  /*0680*/  LOP3.LUT R10, R3, 0x1, RZ, 0xc0, !PT ;  /* 0x00000001030a7812 */ /* 0x000fe400078ec0ff */
[----:B------:R-:W-:Y:S02]  /*0690*/  ISETP.NE.AND P1, PT, R9, 0x2, PT ;  /* 0x000000020900780c */ /* 0x000fe40003f25270 */
[----:B------:R-:W-:-:S11]  /*06a0*/  ISETP.NE.U32.AND P0, PT, R10, 0x1, PT ;  /* 0x000000010a00780c */ /* 0x000fd60003f05070 */
[----:B------:R-:W-:Y:S05]  /*06b0*/  @!P1 BRA `(.L_x_166) ;  /* 0x0000000000289947 */ /* 0x000fea0003800000 */
[----:B------:R-:W-:-:S05]  /*06c0*/  LEA R9, R6, UR6, 0x2 ;  /* 0x0000000606097c11 */ /* 0x000fca000f8e10ff */
[----:B------:R-:W0:Y:S04]  /*06d0*/  LDS R11, [R9+0x4] ;  /* 0x00000400090b7984 */ /* 0x000e280000000800 */
[----:B------:R-:W1:Y:S01]  /*06e0*/  LDS R13, [R9+0x8] ;  /* 0x00000800090d7984 */ /* 0x000e620000000800 */
[----:B0-----:R-:W-:-:S04]  /*06f0*/  FSETP.GEU.AND P1, PT, R11, R8, PT ;  /* 0x000000080b00720b */ /* 0x001fc80003f2e000 */
[----:B------:R-:W-:-:S04]  /*0700*/  FSEL R8, R11, R8, !P1 ;  /* 0x000000080b087208 */ /* 0x000fc80004800000 */
[----:B-1----:R-:W-:-:S04]  /*0710*/  FSETP.GEU.AND P2, PT, R13, R8, PT ;  /* 0x000000080d00720b */ /* 0x002fc80003f4e000 */
[----:B------:R-:W-:Y:S01]  /*0720*/  FSEL R8, R13, R8, !P2 ;  /* 0x000000080d087208 */ /* 0x000fe20005000000 */
[C---:B------:R-:W-:Y:S02]  /*0730*/  @!P1 VIADD R7, R6.reuse, 0x1 ;  /* 0x0000000106079836 */ /* 0x040fe40000000000 */
[----:B------:R-:W-:-:S05]  /*0740*/  VIADD R6, R6, 0x2 ;  /* 0x0000000206067836 */ /* 0x000fca0000000000 */
[----:B------:R-:W-:-:S07]  /*0750*/  SEL R7, R6, R7, !P2 ;  /* 0x0000000706077207 */ /* 0x000fce0005000000 */
.L_x_166:
[----:B------:R-:W-:-:S06]  /*0760*/  @P0 LEA R9, R6, UR6, 0x2 ;  /* 0x0000000606090c11 */ /* 0x000fcc000f8e10ff */
[----:B------:R-:W0:Y:S02]  /*0770*/  @P0 LDS R9, [R9+0x4] ;  /* 0x0000040009090984 */ /* 0x000e240000000800 */
[CC--:B0-----:R-:W-:Y:S02]  /*0780*/  FSETP.GEU.OR P2, PT, R9.reuse, R8.reuse, !P0 ;  /* 0x000000080900720b */ /* 0x0c1fe4000474e400 */
[----:B------:R-:W-:-:S04]  /*0790*/  @P0 FSETP.GEU.AND P1, PT, R9, R8, PT ;  /* 0x000000080900020b */ /* 0x000fc80003f2e000 */
[----:B------:R-:W-:-:S05]  /*07a0*/  @P0 FSEL R10, R9, R8, !P1 ;  /* 0x00000008090a0208 */ /* 0x000fca0004800000 */
[----:B------:R-:W-:Y:S02]  /*07b0*/  @P0 IMAD.MOV.U32 R8, RZ, RZ, R10 ;  /* 0x000000ffff080224 */ /* 0x000fe400078e000a */
[----:B------:R-:W-:-:S07]  /*07c0*/  @!P2 VIADD R7, R6, 0x1 ;  /* 0x000000010607a836 */ /* 0x000fce0000000000 */
.L_x_162:
[----:B------:R-:W-:Y:S01]  /*07d0*/  ISETP.NE.AND P0, PT, R7, UR4, PT ;  /* 0x0000000407007c0c */ /* 0x000fe2000bf05270 */
[----:B------:R-:W-:Y:S01]  /*07e0*/  UIADD3 UR4, UPT, UPT, UR4, 0x1, URZ ;  /* 0x0000000104047890 */ /* 0x000fe2000fffe0ff */
[----:B------:R-:W-:Y:S02]  /*07f0*/  VIADD R4, R4, 0x1 ;  /* 0x0000000104047836 */ /* 0x000fe40000000000 */
[----:B------:R-:W-:Y:S01]  /*0800*/  VIADD R3, R3, 0x1 ;  /* 0x0000000103037836 */ /* 0x000fe20000000000 */
[----:B------:R-:W-:-:S08]  /*0810*/  UISETP.NE.AND UP0, UPT, UR4, 0x20, UPT ;  /* 0x000000200400788c */ /* 0x000fd0000bf05270 */
[----:B------:R-:W-:-:S05]  /*0820*/  @P0 LEA R6, R7, UR6, 0x2 ;  /* 0x0000000607060c11 */ /* 0x000fca000f8e10ff */
[----:B------:R1:W-:Y:S04]  /*0830*/  @P0 STS [R6], R5 ;  /* 0x0000000506000388 */ /* 0x0003e80000000800 */
[----:B------:R1:W-:Y:S01]  /*0840*/  @P0 STS [UR10], R8 ;  /* 0x00000008ff000988 */ /* 0x0003e2000800080a */
[----:B------:R-:W-:Y:S05]  /*0850*/  BRA.U UP0, `(.L_x_167) ;  /* 0xfffffff900407547 */ /* 0x000fea000b83ffff */
[----:B------:R-:W0:Y:S01]  /*0860*/  LDS R3, [R2] ;  /* 0x0000000002037984 */ /* 0x000e220000000800 */
[----:B-1----:R-:W1:Y:S02]  /*0870*/  LDC.64 R4, c[0x0][0x388] ;  /* 0x0000e200ff047b82 */ /* 0x002e640000000a00 */
[----:B-1----:R-:W-:-:S05]  /*0880*/  IMAD.WIDE.U32 R4, R0, 0x4, R4 ;  /* 0x0000000400047825 */ /* 0x002fca00078e0004 */
[----:B0-----:R-:W-:Y:S01]  /*0890*/  STG.E desc[UR8][R4.64], R3 ;  /* 0x0000000304007986 */ /* 0x001fe2000c101908 */
[----:B------:R-:W-:Y:S06]  /*08a0*/  BAR.SYNC.DEFER_BLOCKING 0x0 ;  /* 0x0000000000007b1d */ /* 0x000fec0000010000 */
[----:B------:R-:W-:Y:S05]  /*08b0*/  EXIT ;  /* 0x000000000000794d */ /* 0x000fea0003800000 */
.L_x_168:
        /* <DEDUP_REMOVED lines=12> */
.L_x_186:


//--------------------- .text._Z26device_reduce_block_atomicPfS_i --------------------------
	.section	.text._Z26device_reduce_block_atomicPfS_i,"ax",@progbits
	.align	128
        .global         _Z26device_reduce_block_atomicPfS_i
        .type           _Z26device_reduce_block_atomicPfS_i,@function
        .size           _Z26device_reduce_block_atomicPfS_i,(.L_x_187 - _Z26device_reduce_block_atomicPfS_i)
        .other          _Z26device_reduce_block_atomicPfS_i,@"STO_CUDA_ENTRY STV_DEFAULT"
_Z26device_reduce_block_atomicPfS_i:
.text._Z26device_reduce_block_atomicPfS_i:
[----:B------:R-:W-:Y:S01]  /*0000*/  LDC R1, c[0x0][0x37c] ;  /* 0x0000df00ff017b82 */ /* 0x000fe20000000800 */
[----:B------:R-:W0:Y:S07]  /*0010*/  S2R R10, SR_TID.X ;  /* 0x00000000000a7919 */ /* 0x000e2e0000002100 */
[----:B------:R-:W0:Y:S01]  /*0020*/  S2UR UR4, SR_CTAID.X ;  /* 0x00000000000479c3 */ /* 0x000e220000002500 */
[----:B------:R-:W1:Y:S01]  /*0030*/  LDCU UR7, c[0x0][0x390] ;  /* 0x00007200ff0777ac */ /* 0x000e620008000800 */
[----:B------:R-:W-:Y:S01]  /*0040*/  BSSY.RECONVERGENT B0, `(.L_x_169) ;  /* 0x0000012000007945 */ /* 0x000fe20003800200 */
[----:B------:R-:W-:-:S05]  /*0050*/  HFMA2 R6, -RZ, RZ, 0, 0 ;  /* 0x00000000ff067431 */ /* 0x000fca00000001ff */
[----:B------:R-:W0:Y:S02]  /*0060*/  LDC R9, c[0x0][0x360] ;  /* 0x0000d800ff097b82 */ /* 0x000e240000000800 */
[----:B0-----:R-:W-:Y:S01]  /*0070*/  IMAD R0, R9, UR4, R10 ;  /* 0x0000000409007c24 */ /* 0x001fe2000f8e020a */
[----:B------:R-:W0:Y:S04]  /*0080*/  LDCU.64 UR4, c[0x0][0x358] ;  /* 0x00006b00ff0477ac */ /* 0x000e280008000a00 */
[----:B-1----:R-:W-:-:S13]  /*0090*/  ISETP.GE.AND P0, PT, R0, UR7, PT ;  /* 0x0000000700007c0c */ /* 0x002fda000bf06270 */
[----:B------:R-:W-:Y:S05]  /*00a0*/  @P0 BRA `(.L_x_170) ;  /* 0x00000000002c0947 */ /* 0x000fea0003800000 */
[----:B------:R-:W1:Y:S01]  /*00b0*/  LDC.64 R4, c[0x0][0x380] ;  /* 0x0000e000ff047b82 */ /* 0x000e620000000a00 */
[----:B------:R-:W2:Y:S01]  /*00c0*/  LDCU UR6, c[0x0][0x370] ;  /* 0x00006e00ff0677ac */ /* 0x000ea20008000800 */
[----:B------:R-:W-:Y:S02]  /*00d0*/  MOV R6, RZ ;  /* 0x000000ff00067202 */ /* 0x000fe40000000f00 */
[----:B------:R-:W-:Y:S01]  /*00e0*/  MOV R8, R0 ;  /* 0x0000000000087202 */ /* 0x000fe20000000f00 */
[----:B--2---:R-:W-:-:S07]  /*00f0*/  IMAD R7, R9, UR6, RZ ;  /* 0x0000000609077c24 */ /* 0x004fce000f8e02ff */
.L_x_171:
[----:B-1----:R-:W-:-:S06]  /*0100*/  IMAD.WIDE R2, R8, 0x4, R4 ;  /* 0x0000000408027825 */ /* 0x002fcc00078e0204 */
[----:B0-----:R-:W2:Y:S01]  /*0110*/  LDG.E R3, desc[UR4][R2.64] ;  /* 0x0000000402037981 */ /* 0x001ea2000c1e1900 */
[----:B------:R-:W-:-:S04]  /*0120*/  IADD3 R8, PT, PT, R7, R8, RZ ;  /* 0x0000000807087210 */ /* 0x000fc80007ffe0ff */
[----:B------:R-:W-:Y:S01]  /*0130*/  ISETP.GE.AND P0, PT, R8, UR7, PT ;  /* 0x0000000708007c0c */ /* 0x000fe2000bf06270 */
[----:B--2---:R-:W-:-:S12]  /*0140*/  FADD R6, R3, R6 ;  /* 0x0000000603067221 */ /* 0x004fd80000000000 */
[----:B------:R-:W-:Y:S05]  /*0150*/  @!P0 BRA `(.L_x_171) ;  /* 0xfffffffc00e88947 */ /* 0x000fea000383ffff */
.L_x_170:
[----:B0-----:R-:W-:Y:S05]  /*0160*/  BSYNC.RECONVERGENT B0 ;  /* 0x0000000000007941 */ /* 0x001fea0003800200 */
.L_x_169:
[----:B------:R-:W0:Y:S01]  /*0170*/  SHFL.BFLY PT, R3, R6, 0x10, 0x1f ;  /* 0x0e001f0006037f89 */ /* 0x000e2200000e0000 */
[----:B------:R-:W-:Y:S02]  /*0180*/  SHF.R.U32.HI R7, RZ, 0x5, R9 ;  /* 0x00000005ff077819 */ /* 0x000fe40000011609 */
[----:B------:R-:W-:Y:S01]  /*0190*/  ISETP.GE.U32.AND P3, PT, R0, UR7, PT ;  /* 0x0000000700007c0c */ /* 0x000fe2000bf66070 */
[----:B------:R-:W1:Y:S01]  /*01a0*/  S2R R8, SR_LANEID ;  /* 0x0000000000087919 */ /* 0x000e620000000000 */
[----:B------:R-:W-:Y:S01]  /*01b0*/  ISETP.GE.U32.AND P1, PT, R10, R7, PT ;  /* 0x000000070a00720c */ /* 0x000fe20003f26070 */
[----:B------:R-:W2:Y:S02]  /*01c0*/  S2R R9, SR_VIRTID ;  /* 0x0000000000097919 */ /* 0x000ea40000000300 */
[----:B--2---:R-:W-:-:S04]  /*01d0*/  SHF.R.U32.HI R9, RZ, 0x8, R9 ;  /* 0x00000008ff097819 */ /* 0x004fc80000011609 */
[----:B------:R-:W-:-:S06]  /*01e0*/  SGXT.U32 R9, R9, 0x7 ;  /* 0x000000070909781a */ /* 0x000fcc0000000000 */
[----:B------:R-:W2:Y:S01]  /*01f0*/  @!P1 S2R R11, SR_CgaCtaId ;  /* 0x00000000000b9919 */ /* 0x000ea20000008800 */
[----:B0-----:R-:W-:Y:S01]  /*0200*/  FADD R3, R3, R6 ;  /* 0x0000000603037221 */ /* 0x001fe20000000000 */
[----:B------:R-:W-:-:S04]  /*0210*/  @!P1 MOV R6, 0x400 ;  /* 0x0000040000069802 */ /* 0x000fc80000000f00 */
[----:B------:R-:W0:Y:S01]  /*0220*/  SHFL.BFLY PT, R2, R3, 0x8, 0x1f ;  /* 0x0d001f0003027f89 */ /* 0x000e2200000e0000 */
[----:B-1----:R-:W-:Y:S02]  /*0230*/  ISETP.NE.AND P0, PT, R8, RZ, PT ;  /* 0x000000ff0800720c */ /* 0x002fe40003f05270 */
[----:B------:R-:W-:-:S11]  /*0240*/  ISETP.NE.AND P2, PT, R9, RZ, PT ;  /* 0x000000ff0900720c */ /* 0x000fd60003f45270 */
[----:B------:R-:W1:Y:S01]  /*0250*/  @!P0 S2R R7, SR_CgaCtaId ;  /* 0x0000000000078919 */ /* 0x000e620000008800 */
[----:B--2---:R-:W-:Y:S01]  /*0260*/  @!P1 LEA R11, R11, R6, 0x18 ;  /* 0x000000060b0b9211 */ /* 0x004fe200078ec0ff */
[----:B0-----:R-:W-:-:S05]  /*0270*/  FADD R2, R3, R2 ;  /* 0x0000000203027221 */ /* 0x001fca0000000000 */
[----:B------:R-:W0:Y:S02]  /*0280*/  SHFL.BFLY PT, R5, R2, 0x4, 0x1f ;  /* 0x0c801f0002057f89 */ /* 0x000e2400000e0000 */
[----:B0-----:R-:W-:Y:S01]  /*0290*/  FADD R5, R2, R5 ;  /* 0x0000000502057221 */ /* 0x001fe20000000000 */
[----:B------:R-:W-:-:S04]  /*02a0*/  @!P0 MOV R2, 0x400 ;  /* 0x0000040000028802 */ /* 0x000fc80000000f00 */
[----:B------:R-:W0:Y:S01]  /*02b0*/  SHFL.BFLY PT, R4, R5, 0x2, 0x1f ;  /* 0x0c401f0005047f89 */ /* 0x000e2200000e0000 */
[----:B-1----:R-:W-:-:S04]  /*02c0*/  @!P0 LEA R2, R7, R2, 0x18 ;  /* 0x0000000207028211 */ /* 0x002fc800078ec0ff */
[----:B------:R-:W-:Y:S01]  /*02d0*/  @!P0 LEA R2, R9, R2, 0x2 ;  /* 0x0000000209028211 */ /* 0x000fe200078e10ff */
[----:B0-----:R-:W-:Y:S01]  /*02e0*/  FADD R4, R5, R4 ;  /* 0x0000000405047221 */ /* 0x001fe20000000000 */
[----:B------:R-:W-:-:S04]  /*02f0*/  MOV R5, RZ ;  /* 0x000000ff00057202 */ /* 0x000fc80000000f00 */
[----:B------:R-:W0:Y:S02]  /*0300*/  SHFL.BFLY PT, R3, R4, 0x1, 0x1f ;  /* 0x0c201f0004037f89 */ /* 0x000e2400000e0000 */
[----:B0-----:R-:W-:Y:S01]  /*0310*/  FADD R7, R4, R3 ;  /* 0x0000000304077221 */ /* 0x001fe20000000000 */
[----:B------:R-:W-:-:S04]  /*0320*/  @!P1 LEA R3, R8, R11, 0x2 ;  /* 0x0000000b08039211 */ /* 0x000fc800078e10ff */
[----:B------:R0:W-:Y:S01]  /*0330*/  @!P0 STS [R2], R7 ;  /* 0x0000000702008388 */ /* 0x0001e20000000800 */
[----:B------:R-:W-:Y:S06]  /*0340*/  BAR.SYNC.DEFER_BLOCKING 0x0 ;  /* 0x0000000000007b1d */ /* 0x000fec0000010000 */
[----:B------:R0:W1:Y:S01]  /*0350*/  @!P1 LDS R5, [R3] ;  /* 0x0000000003059984 */ /* 0x0000620000000800 */
[----:B------:R-:W-:Y:S05]  /*0360*/  @P2 BRA `(.L_x_172) ;  /* 0x0000000000282947 */ /* 0x000fea0003800000 */
[----:B01----:R-:W0:Y:S02]  /*0370*/  SHFL.BFLY PT, R2, R5, 0x10, 0x1f ;  /* 0x0e001f0005027f89 */ /* 0x003e2400000e0000 */
[----:B0-----:R-:W-:-:S05]  /*0380*/  FADD R2, R5, R2 ;  /* 0x0000000205027221 */ /* 0x001fca0000000000 */
[----:B------:R-:W0:Y:S02]  /*0390*/  SHFL.BFLY PT, R3, R2, 0x8, 0x1f ;  /* 0x0d001f0002037f89 */ /* 0x000e2400000e0000 */
[----:B0-----:R-:W-:-:S05]  /*03a0*/  FADD R3, R2, R3 ;  /* 0x0000000302037221 */ /* 0x001fca0000000000 */
[----:B------:R-:W0:Y:S02]  /*03b0*/  SHFL.BFLY PT, R4, R3, 0x4, 0x1f ;  /* 0x0c801f0003047f89 */ /* 0x000e2400000e0000 */
[----:B0-----:R-:W-:-:S05]  /*03c0*/  FADD R4, R3, R4 ;  /* 0x0000000403047221 */ /* 0x001fca0000000000 */
[----:B------:R-:W0:Y:S02]  /*03d0*/  SHFL.BFLY PT, R7, R4, 0x2, 0x1f ;  /* 0x0c401f0004077f89 */ /* 0x000e2400000e0000 */
[----:B0-----:R-:W-:-:S05]  /*03e0*/  FADD R7, R4, R7 ;  /* 0x0000000704077221 */ /* 0x001fca0000000000 */
[----:B------:R-:W0:Y:S02]  /*03f0*/  SHFL.BFLY PT, R6, R7, 0x1, 0x1f ;  /* 0x0c201f0007067f89 */ /* 0x000e2400000e0000 */
[----:B0-----:R-:W-:-:S07]  /*0400*/  FADD R5, R7, R6 ;  /* 0x0000000607057221 */ /* 0x001fce0000000000 */
.L_x_172:
[----:B------:R-:W-:Y:S05]  /*0410*/  @P3 EXIT ;  /* 0x000000000000394d */ /* 0x000fea0003800000 */
[----:B0-----:R-:W0:Y:S02]  /*0420*/  LDC.64 R2, c[0x0][0x388] ;  /* 0x0000e200ff027b82 */ /* 0x001e240000000a00 */
[----:B0-----:R-:W-:-:S05]  /*0430*/  IMAD.WIDE.U32 R2, R0, 0x4, R2 ;  /* 0x0000000400027825 */ /* 0x001fca00078e0002 */
[----:B-1----:R-:W-:Y:S01]  /*0440*/  STG.E desc[UR4][R2.64], R5 ;  /* 0x0000000502007986 */ /* 0x002fe2000c101904 */
[----:B------:R-:W-:Y:S05]  /*0450*/  EXIT ;  /* 0x000000000000794d */ /* 0x000fea0003800000 */
.L_x_173:
        /* <DEDUP_REMOVED lines=10> */
.L_x_187:


//--------------------- .text._Z9vectorAddPKfS0_Pfi --------------------------
	.section	.text._Z9vectorAddPKfS0_Pfi,"ax",@progbits
	.align	128
        .global         _Z9vectorAddPKfS0_Pfi
        .type           _Z9vectorAddPKfS0_Pfi,@function
        .size           _Z9vectorAddPKfS0_Pfi,(.L_x_188 - _Z9vectorAddPKfS0_Pfi)
        .other          _Z9vectorAddPKfS0_Pfi,@"STO_CUDA_ENTRY STV_DEFAULT"
_Z9vectorAddPKfS0_Pfi:
.text._Z9vectorAddPKfS0_Pfi:
[----:B------:R-:W-:Y:S01]  /*0000*/  LDC R1, c[0x0][0x37c] ;  /* 0x0000df00ff017b82 */ /* 0x000fe20000000800 */
[----:B------:R-:W0:Y:S01]  /*0010*/  S2R R9, SR_CTAID.X ;  /* 0x0000000000097919 */ /* 0x000e220000002500 */
[----:B------:R-:W0:Y:S01]  /*0020*/  LDCU UR4, c[0x0][0x360] ;  /* 0x00006c00ff0477ac */ /* 0x000e220008000800 */
[----:B------:R-:W0:Y:S01]  /*0030*/  S2R R0, SR_TID.X ;  /* 0x0000000000007919 */ /* 0x000e220000002100 */
[----:B------:R-:W1:Y:S01]  /*0040*/  LDCU UR5, c[0x0][0x398] ;  /* 0x00007300ff0577ac */ /* 0x000e620008000800 */
[----:B0-----:R-:W-:-:S05]  /*0050*/  IMAD R9, R9, UR4, R0 ;  /* 0x0000000409097c24 */ /* 0x001fca000f8e0200 */
[----:B-1----:R-:W-:-:S13]  /*0060*/  ISETP.GE.AND P0, PT, R9, UR5, PT ;  /* 0x0000000509007c0c */ /* 0x002fda000bf06270 */
[----:B------:R-:W-:Y:S05]  /*0070*/  @P0 EXIT ;  /* 0x000000000000094d */ /* 0x000fea0003800000 */
[----:B------:R-:W0:Y:S01]  /*0080*/  LDC.64 R2, c[0x0][0x380] ;  /* 0x0000e000ff027b82 */ /* 0x000e220000000a00 */
[----:B------:R-:W1:Y:S07]  /*0090*/  LDCU.64 UR4, c[0x0][0x358] ;  /* 0x00006b00ff0477ac */ /* 0x000e6e0008000a00 */
[----:B------:R-:W2:Y:S08]  /*00a0*/  LDC.64 R4, c[0x0][0x388] ;  /* 0x0000e200ff047b82 */ /* 0x000eb00000000a00 */
[----:B------:R-:W3:Y:S01]  /*00b0*/  LDC.64 R6, c[0x0][0x390] ;  /* 0x0000e400ff067b82 */ /* 0x000ee20000000a00 */
[----:B0-----:R-:W-:-:S06]  /*00c0*/  IMAD.WIDE R2, R9, 0x4, R2 ;  /* 0x0000000409027825 */ /* 0x001fcc00078e0202 */
[----:B-1----:R-:W4:Y:S01]  /*00d0*/  LDG.E R2, desc[UR4][R2.64] ;  /* 0x0000000402027981 */ /* 0x002f22000c1e1900 */
[----:B--2---:R-:W-:-:S06]  /*00e0*/  IMAD.WIDE R4, R9, 0x4, R4 ;  /* 0x0000000409047825 */ /* 0x004fcc00078e0204 */
[----:B------:R-:W4:Y:S01]  /*00f0*/  LDG.E R5, desc[UR4][R4.64] ;  /* 0x0000000404057981 */ /* 0x000f22000c1e1900 */
[----:B---3--:R-:W-:-:S04]  /*0100*/  IMAD.WIDE R6, R9, 0x4, R6 ;  /* 0x0000000409067825 */ /* 0x008fc800078e0206 */
[----:B----4-:R-:W-:-:S05]  /*0110*/  FADD R9, R2, R5 ;  /* 0x0000000502097221 */ /* 0x010fca0000000000 */
[----:B------:R-:W-:Y:S01]  /*0120*/  STG.E desc[UR4][R6.64], R9 ;  /* 0x0000000906007986 */ /* 0x000fe2000c101904 */
[----:B------:R-:W-:Y:S05]  /*0130*/  EXIT ;  /* 0x000000000000794d */ /* 0x000fea0003800000 */
.L_x_174:
        /* <DEDUP_REMOVED lines=12> */
.L_x_188:


//--------------------- .text._Z3addiPfS_         --------------------------
	.section	.text._Z3addiPfS_,"ax",@progbits
	.align	128
        .global         _Z3addiPfS_
        .type           _Z3addiPfS_,@function
        .size           _Z3addiPfS_,(.L_x_189 - _Z3addiPfS_)
        .other          _Z3addiPfS_,@"STO_CUDA_ENTRY STV_DEFAULT"
_Z3addiPfS_:
.text._Z3addiPfS_:
[----:B------:R-:W-:Y:S08]  /*0000*/  LDC R1, c[0x0][0x37c] ;  /* 0x0000df00ff017b82 */ /* 0x000ff00000000800 */
[----:B------:R-:W0:Y:S02]  /*0010*/  LDC R6, c[0x0][0x380] ;  /* 0x0000e000ff067b82 */ /* 0x000e240000000800 */
[----:B0-----:R-:W-:-:S13]  /*0020*/  ISETP.GE.AND P0, PT, R6, 0x1, PT ;  /* 0x000000010600780c */ /* 0x001fda0003f06270 */
[----:B------:R-:W-:Y:S05]  /*0030*/  @!P0 EXIT ;  /* 0x000000000000894d */ /* 0x000fea0003800000 */
[C---:B------:R-:W-:Y:S01]  /*0040*/  ISETP.GE.U32.AND P1, PT, R6.reuse, 0x10, PT ;  /* 0x000000100600780c */ /* 0x040fe20003f26070 */
[----:B------:R-:W0:Y:S01]  /*0050*/  LDCU.64 UR8, c[0x0][0x358] ;  /* 0x00006b00ff0877ac */ /* 0x000e220008000a00 */
[----:B------:R-:W-:Y:S01]  /*0060*/  LOP3.LUT R10, R6, 0xf, RZ, 0xc0, !PT ;  /* 0x0000000f060a7812 */ /* 0x000fe200078ec0ff */
[----:B------:R-:W-:-:S03]  /*0070*/  HFMA2 R0, -RZ, RZ, 0, 0 ;  /* 0x00000000ff007431 */ /* 0x000fc600000001ff */
[----:B------:R-:W-:-:S07]  /*0080*/  ISETP.NE.AND P0, PT, R10, RZ, PT ;  /* 0x000000ff0a00720c */ /* 0x000fce0003f05270 */
[----:B------:R-:W-:Y:S06]  /*0090*/  @!P1 BRA `(.L_x_175) ;  /* 0x0000000400589947 */ /* 0x000fec0003800000 */
[----:B------:R-:W1:Y:S01]  /*00a0*/  LDCU.64 UR6, c[0x0][0x388] ;  /* 0x00007100ff0677ac */ /* 0x000e620008000a00 */
[----:B------:R-:W-:Y:S01]  /*00b0*/  LOP3.LUT R0, R6, 0x7ffffff0, RZ, 0xc0, !PT ;  /* 0x7ffffff006007812 */ /* 0x000fe200078ec0ff */
[----:B------:R-:W2:Y:S03]  /*00c0*/  LDCU.64 UR4, c[0x0][0x390] ;  /* 0x00007200ff0477ac */ /* 0x000ea60008000a00 */
[----:B------:R-:W-:Y:S01]  /*00d0*/  IADD3 R7, PT, PT, -R0, RZ, RZ ;  /* 0x000000ff00077210 */ /* 0x000fe20007ffe1ff */
[----:B-1----:R-:W-:Y:S02]  /*00e0*/  UIADD3 UR6, UP0, UPT, UR6, 0x20, URZ ;  /* 0x0000002006067890 */ /* 0x002fe4000ff1e0ff */
[----:B--2---:R-:W-:Y:S02]  /*00f0*/  UIADD3 UR4, UP1, UPT, UR4, 0x20, URZ ;  /* 0x0000002004047890 */ /* 0x004fe4000ff3e0ff */
[----:B------:R-:W-:-:S02]  /*0100*/  UIADD3.X UR7, UPT, UPT, URZ, UR7, URZ, UP0, !UPT ;  /* 0x00000007ff077290 */ /* 0x000fc400087fe4ff */
[----:B------:R-:W-:Y:S01]  /*0110*/  MOV R12, UR6 ;  /* 0x00000006000c7c02 */ /* 0x000fe20008000f00 */
[----:B------:R-:W-:Y:S01]  /*0120*/  UIADD3.X UR5, UPT, UPT, URZ, UR5, URZ, UP1, !UPT ;  /* 0x00000005ff057290 */ /* 0x000fe20008ffe4ff */
[----:B------:R-:W-:Y:S02]  /*0130*/  MOV R8, UR4 ;  /* 0x0000000400087c02 */ /* 0x000fe40008000f00 */
[----:B------:R-:W-:-:S03]  /*0140*/  MOV R3, UR7 ;  /* 0x0000000700037c02 */ /* 0x000fc60008000f00 */
[----:B------:R-:W-:-:S07]  /*0150*/  MOV R9, UR5 ;  /* 0x0000000500097c02 */ /* 0x000fce0008000f00 */
.L_x_176:
[----:B------:R-:W-:Y:S02]  /*0160*/  MOV R2, R12 ;  /* 0x0000000c00027202 */ /* 0x000fe40000000f00 */
[----:B-1----:R-:W-:Y:S02]  /*0170*/  MOV R4, R8 ;  /* 0x0000000800047202 */ /* 0x002fe40000000f00 */
[----:B------:R-:W-:Y:S01]  /*0180*/  MOV R5, R9 ;  /* 0x0000000900057202 */ /* 0x000fe20000000f00 */
[----:B0-----:R-:W2:Y:S04]  /*0190*/  LDG.E R8, desc[UR8][R2.64+-0x20] ;  /* 0xffffe00802087981 */ /* 0x001ea8000c1e1900 */
[----:B------:R-:W2:Y:S04]  /*01a0*/  LDG.E R9, desc[UR8][R4.64+-0x20] ;  /* 0xffffe00804097981 */ /* 0x000ea8000c1e1900 */
[----:B------:R-:W3:Y:S04]  /*01b0*/  LDG.E R11, desc[UR8][R4.64+-0x1c] ;  /* 0xffffe408040b7981 */ /* 0x000ee8000c1e1900 */
[----:B------:R-:W4:Y:S04]  /*01c0*/  LDG.E R13, desc[UR8][R4.64+-0x18] ;  /* 0xffffe808040d7981 */ /* 0x000f28000c1e1900 */
[----:B------:R-:W5:Y:S01]  /*01d0*/  LDG.E R15, desc[UR8][R4.64+-0x14] ;  /* 0xffffec08040f7981 */ /* 0x000f62000c1e1900 */
[----:B--2---:R-:W-:-:S05]  /*01e0*/  FADD R9, R8, R9 ;  /* 0x0000000908097221 */ /* 0x004fca0000000000 */
[----:B------:R0:W-:Y:S04]  /*01f0*/  STG.E desc[UR8][R4.64+-0x20], R9 ;  /* 0xffffe00904007986 */ /* 0x0001e8000c101908 */
[----:B------:R-:W3:Y:S04]  /*0200*/  LDG.E R8, desc[UR8][R2.64+-0x1c] ;  /* 0xffffe40802087981 */ /* 0x000ee8000c1e1900 */
[----:B0-----:R-:W2:Y:S01]  /*0210*/  LDG.E R9, desc[UR8][R4.64+-0x10] ;  /* 0xfffff00804097981 */ /* 0x001ea2000c1e1900 */
[----:B---3--:R-:W-:-:S05]  /*0220*/  FADD R11, R8, R11 ;  /* 0x0000000b080b7221 */ /* 0x008fca0000000000 */
[----:B------:R0:W-:Y:S04]  /*0230*/  STG.E desc[UR8][R4.64+-0x1c], R11 ;  /* 0xffffe40b04007986 */ /* 0x0001e8000c101908 */
[----:B------:R-:W4:Y:S04]  /*0240*/  LDG.E R8, desc[UR8][R2.64+-0x18] ;  /* 0xffffe80802087981 */ /* 0x000f28000c1e1900 */
[----:B0-----:R-:W3:Y:S01]  /*0250*/  LDG.E R11, desc[UR8][R4.64+-0xc] ;  /* 0xfffff408040b7981 */ /* 0x001ee2000c1e1900 */
[----:B----4-:R-:W-:-:S05]  /*0260*/  FADD R13, R8, R13 ;  /* 0x0000000d080d7221 */ /* 0x010fca0000000000 */
[----:B------:R0:W-:Y:S04]  /*0270*/  STG.E desc[UR8][R4.64+-0x18], R13 ;  /* 0xffffe80d04007986 */ /* 0x0001e8000c101908 */
[----:B------:R-:W5:Y:S04]  /*0280*/  LDG.E R8, desc[UR8][R2.64+-0x14] ;  /* 0xffffec0802087981 */ /* 0x000f68000c1e1900 */
[----:B0-----:R-:W4:Y:S01]  /*0290*/  LDG.E R13, desc[UR8][R4.64+-0x8] ;  /* 0xfffff808040d7981 */ /* 0x001f22000c1e1900 */
[----:B-----5:R-:W-:-:S05]  /*02a0*/  FADD R15, R8, R15 ;  /* 0x0000000f080f7221 */ /* 0x020fca0000000000 */
[----:B------:R0:W-:Y:S04]  /*02b0*/  STG.E desc[UR8][R4.64+-0x14], R15 ;  /* 0xffffec0f04007986 */ /* 0x0001e8000c101908 */
[----:B------:R-:W2:Y:S04]  /*02c0*/  LDG.E R8, desc[UR8][R2.64+-0x10] ;  /* 0xfffff00802087981 */ /* 0x000ea8000c1e1900 */
[----:B0-----:R-:W5:Y:S01]  /*02d0*/  LDG.E R15, desc[UR8][R4.64+-0x4] ;  /* 0xfffffc08040f7981 */ /* 0x001f62000c1e1900 */
        /* <DEDUP_REMOVED lines=34> */
[----:B------:R-:W3:Y:S02]  /*0500*/  LDG.E R8, desc[UR8][R2.64+0x14] ;  /* 0x0000140802087981 */ /* 0x000ee4000c1e1900 */
[----:B---3--:R-:W-:-:S05]  /*0510*/  FADD R11, R8, R11 ;  /* 0x0000000b080b7221 */ /* 0x008fca0000000000 */
[----:B------:R1:W-:Y:S04]  /*0520*/  STG.E desc[UR8][R4.64+0x14], R11 ;  /* 0x0000140b04007986 */ /* 0x0003e8000c101908 */
[----:B------:R-:W4:Y:S01]  /*0530*/  LDG.E R8, desc[UR8][R2.64+0x18] ;  /* 0x0000180802087981 */ /* 0x000f22000c1e1900 */
[----:B------:R-:W-:Y:S01]  /*0540*/  IADD3 R7, PT, PT, R7, 0x10, RZ ;  /* 0x0000001007077810 */ /* 0x000fe20007ffe0ff */
[----:B----4-:R-:W-:-:S05]  /*0550*/  FADD R13, R8, R13 ;  /* 0x0000000d080d7221 */ /* 0x010fca0000000000 */
[----:B------:R1:W-:Y:S04]  /*0560*/  STG.E desc[UR8][R4.64+0x18], R13 ;  /* 0x0000180d04007986 */ /* 0x0003e8000c101908 */
[----:B------:R2:W5:Y:S01]  /*0570*/  LDG.E R8, desc[UR8][R2.64+0x1c] ;  /* 0x00001c0802087981 */ /* 0x000562000c1e1900 */
[----:B------:R-:W-:Y:S02]  /*0580*/  ISETP.NE.AND P1, PT, R7, RZ, PT ;  /* 0x000000ff0700720c */ /* 0x000fe40003f25270 */
[----:B------:R-:W-:-:S05]  /*0590*/  IADD3 R12, P2, PT, R2, 0x40, RZ ;  /* 0x00000040020c7810 */ /* 0x000fca0007f5e0ff */
[----:B--2---:R-:W-:Y:S02]  /*05a0*/  IMAD.X R3, RZ, RZ, R3, P2 ;  /* 0x000000ffff037224 */ /* 0x004fe400010e0603 */
[----:B-----5:R-:W-:Y:S01]  /*05b0*/  FADD R15, R8, R15 ;  /* 0x0000000f080f7221 */ /* 0x020fe20000000000 */
[----:B------:R-:W-:-:S04]  /*05c0*/  IADD3 R8, P3, PT, R4, 0x40, RZ ;  /* 0x0000004004087810 */ /* 0x000fc80007f7e0ff */
[----:B------:R1:W-:Y:S01]  /*05d0*/  STG.E desc[UR8][R4.64+0x1c], R15 ;  /* 0x00001c0f04007986 */ /* 0x0003e2000c101908 */
[----:B0-----:R-:W-:Y:S01]  /*05e0*/  IADD3.X R9, PT, PT, RZ, R5, RZ, P3, !PT ;  /* 0x00000005ff097210 */ /* 0x001fe20001ffe4ff */
[----:B------:R-:W-:Y:S07]  /*05f0*/  @P1 BRA `(.L_x_176) ;  /* 0xfffffff800d81947 */ /* 0x000fee000383ffff */
.L_x_175:
[----:B0-----:R-:W-:Y:S05]  /*0600*/  @!P0 EXIT ;  /* 0x000000000000894d */ /* 0x001fea0003800000 */
[----:B------:R-:W-:Y:S02]  /*0610*/  ISETP.GE.U32.AND P0, PT, R10, 0x8, PT ;  /* 0x000000080a00780c */ /* 0x000fe40003f06070 */
[----:B------:R-:W-:-:S04]  /*0620*/  LOP3.LUT R12, R6, 0x7, RZ, 0xc0, !PT ;  /* 0x00000007060c7812 */ /* 0x000fc800078ec0ff */
[----:B------:R-:W-:-:S07]  /*0630*/  ISETP.NE.AND P1, PT, R12, RZ, PT ;  /* 0x000000ff0c00720c */ /* 0x000fce0003f25270 */
[----:B------:R-:W-:Y:S06]  /*0640*/  @!P0 BRA `(.L_x_177) ;  /* 0x0000000000948947 */ /* 0x000fec0003800000 */
[----:B------:R-:W0:Y:S08]  /*0650*/  LDC.64 R2, c[0x0][0x388] ;  /* 0x0000e200ff027b82 */ /* 0x000e300000000a00 */
[----:B-1----:R-:W1:Y:S01]  /*0660*/  LDC.64 R4, c[0x0][0x390] ;  /* 0x0000e400ff047b82 */ /* 0x002e620000000a00 */
[----:B0-----:R-:W-:-:S05]  /*0670*/  IMAD.WIDE.U32 R2, R0, 0x4, R2 ;  /* 0x0000000400027825 */ /* 0x001fca00078e0002 */
[----:B------:R-:W2:Y:S01]  /*0680*/  LDG.E R7, desc[UR8][R2.64] ;  /* 0x0000000802077981 */ /* 0x000ea2000c1e1900 */
[----:B-1----:R-:W-:-:S05]  /*0690*/  IMAD.WIDE.U32 R4, R0, 0x4, R4 ;  /* 0x0000000400047825 */ /* 0x002fca00078e0004 */
[----:B------:R-:W2:Y:S04]  /*06a0*/  LDG.E R8, desc[UR8][R4.64] ;  /* 0x0000000804087981 */ /* 0x000ea8000c1e1900 */
[----:B------:R-:W3:Y:S04]  /*06b0*/  LDG.E R9, desc[UR8][R4.64+0x4] ;  /* 0x0000040804097981 */ /* 0x000ee8000c1e1900 */
[----:B------:R-:W4:Y:S04]  /*06c0*/  LDG.E R11, desc[UR8][R4.64+0x8] ;  /* 0x00000808040b7981 */ /* 0x000f28000c1e1900 */
[----:B------:R-:W5:Y:S01]  /*06d0*/  LDG.E R13, desc[UR8][R4.64+0xc] ;  /* 0x00000c08040d7981 */ /* 0x000f62000c1e1900 */
[----:B--2---:R-:W-:-:S05]  /*06e0*/  FADD R7, R7, R8 ;  /* 0x0000000807077221 */ /* 0x004fca0000000000 */
[----:B------:R-:W-:Y:S04]  /*06f0*/  STG.E desc[UR8][R4.64], R7 ;  /* 0x0000000704007986 */ /* 0x000fe8000c101908 */
[----:B------:R-:W3:Y:S02]  /*0700*/  LDG.E R8, desc[UR8][R2.64+0x4] ;  /* 0x0000040802087981 */ /* 0x000ee4000c1e1900 */
[----:B---3--:R-:W-:-:S05]  /*0710*/  FADD R9, R8, R9 ;  /* 0x0000000908097221 */ /* 0x008fca0000000000 */
[----:B------:R0:W-:Y:S04]  /*0720*/  STG.E desc[UR8][R4.64+0x4], R9 ;  /* 0x0000040904007986 */ /* 0x0001e8000c101908 */
[----:B------:R-:W4:Y:S04]  /*0730*/  LDG.E R8, desc[UR8][R2.64+0x8] ;  /* 0x0000080802087981 */ /* 0x000f28000c1e1900 */
[----:B0-----:R-:W2:Y:S01]  /*0740*/  LDG.E R9, desc[UR8][R4.64+0x14] ;  /* 0x0000140804097981 */ /* 0x001ea2000c1e1900 */
[----:B----4-:R-:W-:-:S05]  /*0750*/  FADD R11, R8, R11 ;  /* 0x0000000b080b7221 */ /* 0x010fca0000000000 */
[----:B------:R0:W-:Y:S04]  /*0760*/  STG.E desc[UR8][R4.64+0x8], R11 ;  /* 0x0000080b04007986 */ /* 0x0001e8000c101908 */
[----:B------:R-:W5:Y:S04]  /*0770*/  LDG.E R8, desc[UR8][R2.64+0xc] ;  /* 0x00000c0802087981 */ /* 0x000f68000c1e1900 */
[----:B0-----:R-:W3:Y:S01]  /*0780*/  LDG.E R11, desc[UR8][R4.64+0x18] ;  /* 0x00001808040b7981 */ /* 0x001ee2000c1e1900 */
[----:B-----5:R-:W-:-:S03]  /*0790*/  FADD R13, R8, R13 ;  /* 0x0000000d080d7221 */ /* 0x020fc60000000000 */
[----:B------:R-:W4:Y:S04]  /*07a0*/  LDG.E R8, desc[UR8][R4.64+0x10] ;  /* 0x0000100804087981 */ /* 0x000f28000c1e1900 */
[----:B------:R0:W-:Y:S04]  /*07b0*/  STG.E desc[UR8][R4.64+0xc], R13 ;  /* 0x00000c0d04007986 */ /* 0x0001e8000c101908 */
[----:B------:R-:W4:Y:S04]  /*07c0*/  LDG.E R7, desc[UR8][R2.64+0x10] ;  /* 0x0000100802077981 */ /* 0x000f28000c1e1900 */
[----:B0-----:R-:W5:Y:S01]  /*07d0*/  LDG.E R13, desc[UR8][R4.64+0x1c] ;  /* 0x00001c08040d7981 */ /* 0x001f62000c1e1900 */
[----:B----4-:R-:W-:-:S05]  /*07e0*/  FADD R7, R7, R8 ;  /* 0x0000000807077221 */ /* 0x010fca0000000000 */
[----:B------:R0:W-:Y:S04]  /*07f0*/  STG.E desc[UR8][R4.64+0x10], R7 ;  /* 0x0000100704007986 */ /* 0x0001e8000c101908 */
[----:B------:R-:W2:Y:S02]  /*0800*/  LDG.E R8, desc[UR8][R2.64+0x14] ;  /* 0x0000140802087981 */ /* 0x000ea4000c1e1900 */
[----:B--2---:R-:W-:-:S05]  /*0810*/  FADD R9, R8, R9 ;  /* 0x0000000908097221 */ /* 0x004fca0000000000 */
[----:B------:R0:W-:Y:S04]  /*0820*/  STG.E desc[UR8][R4.64+0x14], R9 ;  /* 0x0000140904007986 */ /* 0x0001e8000c101908 */
[----:B------:R-:W3:Y:S02]  /*0830*/  LDG.E R8, desc[UR8][R2.64+0x18] ;  /* 0x0000180802087981 */ /* 0x000ee4000c1e1900 */
[----:B---3--:R-:W-:-:S05]  /*0840*/  FADD R11, R8, R11 ;  /* 0x0000000b080b7221 */ /* 0x008fca0000000000 */
[----:B------:R0:W-:Y:S04]  /*0850*/  STG.E desc[UR8][R4.64+0x18], R11 ;  /* 0x0000180b04007986 */ /* 0x0001e8000c101908 */
[----:B------:R-:W5:Y:S01]  /*0860*/  LDG.E R8, desc[UR8][R2.64+0x1c] ;  /* 0x00001c0802087981 */ /* 0x000f62000c1e1900 */
[----:B------:R-:W-:Y:S01]  /*0870*/  IADD3 R0, PT, PT, R0, 0x8, RZ ;  /* 0x0000000800007810 */ /* 0x000fe20007ffe0ff */
[----:B-----5:R-:W-:-:S05]  /*0880*/  FADD R13, R8, R13 ;  /* 0x0000000d080d7221 */ /* 0x020fca0000000000 */
[----:B------:R0:W-:Y:S02]  /*0890*/  STG.E desc[UR8][R4.64+0x1c], R13 ;  /* 0x00001c0d04007986 */ /* 0x0001e4000c101908 */
.L_x_177:
[----:B------:R-:W-:Y:S05]  /*08a0*/  @!P1 EXIT ;  /* 0x000000000000994d */ /* 0x000fea0003800000 */
[----:B------:R-:W-:Y:S02]  /*08b0*/  ISETP.GE.U32.AND P0, PT, R12, 0x4, PT ;  /* 0x000000040c00780c */ /* 0x000fe40003f06070 */
[----:B------:R-:W-:-:S04]  /*08c0*/  LOP3.LUT R6, R6, 0x3, RZ, 0xc0, !PT ;  /* 0x0000000306067812 */ /* 0x000fc800078ec0ff */
[----:B------:R-:W-:-:S07]  /*08d0*/  ISETP.NE.AND P1, PT, R6, RZ, PT ;  /* 0x000000ff0600720c */ /* 0x000fce0003f25270 */
[----:B------:R-:W-:Y:S06]  /*08e0*/  @!P0 BRA `(.L_x_178) ;  /* 0x0000000000548947 */ /* 0x000fec0003800000 */
[----:B01----:R-:W0:Y:S08]  /*08f0*/  LDC.64 R4, c[0x0][0x388] ;  /* 0x0000e200ff047b82 */ /* 0x003e300000000a00 */
[----:B------:R-:W1:Y:S01]  /*0900*/  LDC.64 R2, c[0x0][0x390] ;  /* 0x0000e400ff027b82 */ /* 0x000e620000000a00 */
        /* <DEDUP_REMOVED lines=8> */
[----:B------:R2:W-:Y:S04]  /*0990*/  STG.E desc[UR8][R2.64], R7 ;  /* 0x0000000702007986 */ /* 0x0005e8000c101908 */
[----:B------:R-:W3:Y:S02]  /*09a0*/  LDG.E R8, desc[UR8][R4.64+0x4] ;  /* 0x0000040804087981 */ /* 0x000ee4000c1e1900 */
[----:B---3--:R-:W-:-:S05]  /*09b0*/  FADD R9, R8, R9 ;  /* 0x0000000908097221 */ /* 0x008fca0000000000 */
[----:B------:R2:W-:Y:S04]  /*09c0*/  STG.E desc[UR8][R2.64+0x4], R9 ;  /* 0x0000040902007986 */ /* 0x0005e8000c101908 */
[----:B------:R-:W4:Y:S02]  /*09d0*/  LDG.E R8, desc[UR8][R4.64+0x8] ;  /* 0x0000080804087981 */ /* 0x000f24000c1e1900 */
[----:B----4-:R-:W-:-:S05]  /*09e0*/  FADD R11, R8, R11 ;  /* 0x0000000b080b7221 */ /* 0x010fca0000000000 */
[----:B------:R2:W-:Y:S04]  /*09f0*/  STG.E desc[UR8][R2.64+0x8], R11 ;  /* 0x0000080b02007986 */ /* 0x0005e8000c101908 */
[----:B------:R-:W5:Y:S01]  /*0a00*/  LDG.E R8, desc[UR8][R4.64+0xc] ;  /* 0x00000c0804087981 */ /* 0x000f62000c1e1900 */
[----:B------:R-:W-:Y:S01]  /*0a10*/  IADD3 R0, PT, PT, R0, 0x4, RZ ;  /* 0x0000000400007810 */ /* 0x000fe20007ffe0ff */
[----:B-----5:R-:W-:-:S05]  /*0a20*/  FADD R13, R8, R13 ;  /* 0x0000000d080d7221 */ /* 0x020fca0000000000 */
[----:B------:R2:W-:Y:S02]  /*0a30*/  STG.E desc[UR8][R2.64+0xc], R13 ;  /* 0x00000c0d02007986 */ /* 0x0005e4000c101908 */
.L_x_178:
[----:B------:R-:W-:Y:S05]  /*0a40*/  @!P1 EXIT ;  /* 0x000000000000994d */ /* 0x000fea0003800000 */
[----:B--2---:R-:W2:Y:S01]  /*0a50*/  LDC.64 R2, c[0x0][0x390] ;  /* 0x0000e400ff027b82 */ /* 0x004ea20000000a00 */
[----:B------:R-:W-:-:S07]  /*0a60*/  IMAD.MOV R6, RZ, RZ, -R6 ;  /* 0x000000ffff067224 */ /* 0x000fce00078e0a06 */
[----:B01----:R-:W0:Y:S01]  /*0a70*/  LDC.64 R4, c[0x0][0x388] ;  /* 0x0000e200ff047b82 */ /* 0x003e220000000a00 */
[----:B--2---:R-:W-:-:S05]  /*0a80*/  IMAD.WIDE.U32 R2, R0, 0x4, R2 ;  /* 0x0000000400027825 */ /* 0x004fca00078e0002 */
[----:B------:R-:W-:Y:S01]  /*0a90*/  MOV R9, R3 ;  /* 0x0000000300097202 */ /* 0x000fe20000000f00 */
[----:B0-----:R-:W-:Y:S01]  /*0aa0*/  IMAD.WIDE.U32 R4, R0, 0x4, R4 ;  /* 0x0000000400047825 */ /* 0x001fe200078e0004 */
[----:B------:R-:W-:-:S07]  /*0ab0*/  MOV R0, R2 ;  /* 0x0000000200007202 */ /* 0x000fce0000000f00 */
.L_x_179:
[----:B0-----:R-:W-:Y:S02]  /*0ac0*/  MOV R2, R0 ;  /* 0x0000000000027202 */ /* 0x001fe40000000f00 */
[----:B------:R-:W-:Y:S01]  /*0ad0*/  MOV R3, R9 ;  /* 0x0000000900037202 */ /* 0x000fe20000000f00 */
[----:B------:R0:W2:Y:S04]  /*0ae0*/  LDG.E R0, desc[UR8][R4.64] ;  /* 0x0000000804007981 */ /* 0x0000a8000c1e1900 */
[----:B------:R-:W2:Y:S01]  /*0af0*/  LDG.E R7, desc[UR8][R2.64] ;  /* 0x0000000802077981 */ /* 0x000ea2000c1e1900 */
[----:B------:R-:W-:-:S04]  /*0b00*/  IADD3 R6, PT, PT, R6, 0x1, RZ ;  /* 0x0000000106067810 */ /* 0x000fc80007ffe0ff */
[----:B------:R-:W-:Y:S02]  /*0b10*/  ISETP.NE.AND P0, PT, R6, RZ, PT ;  /* 0x000000ff0600720c */ /* 0x000fe40003f05270 */
[----:B0-----:R-:W-:-:S04]  /*0b20*/  IADD3 R4, P2, PT, R4, 0x4, RZ ;  /* 0x0000000404047810 */ /* 0x001fc80007f5e0ff */
[----:B------:R-:W-:Y:S01]  /*0b30*/  IADD3.X R5, PT, PT, RZ, R5, RZ, P2, !PT ;  /* 0x00000005ff057210 */ /* 0x000fe200017fe4ff */
[----:B--2---:R-:W-:Y:S01]  /*0b40*/  FADD R7, R0, R7 ;  /* 0x0000000700077221 */ /* 0x004fe20000000000 */
[----:B------:R-:W-:-:S04]  /*0b50*/  IADD3 R0, P1, PT, R2, 0x4, RZ ;  /* 0x0000000402007810 */ /* 0x000fc80007f3e0ff */
[----:B------:R0:W-:Y:S01]  /*0b60*/  STG.E desc[UR8][R2.64], R7 ;  /* 0x0000000702007986 */ /* 0x0001e2000c101908 */
[----:B------:R-:W-:Y:S01]  /*0b70*/  IADD3.X R9, PT, PT, RZ, R3, RZ, P1, !PT ;  /* 0x00000003ff097210 */ /* 0x000fe20000ffe4ff */
[----:B------:R-:W-:Y:S07]  /*0b80*/  @P0 BRA `(.L_x_179) ;  /* 0xfffffffc00cc0947 */ /* 0x000fee000383ffff */
[----:B------:R-:W-:Y:S05]  /*0b90*/  EXIT ;  /* 0x000000000000794d */ /* 0x000fea0003800000 */
.L_x_180:
        /* <DEDUP_REMOVED lines=14> */
.L_x_189:


//--------------------- .nv.global.init           --------------------------
	.section	.nv.global.init,"aw",@progbits
	.align	4
.nv.global.init:
	.type		mrg32k3aM1SubSeq,@object
	.size		mrg32k3aM1SubSeq,(mrg32k3aM2SubSeq - mrg32k3aM1SubSeq)
mrg32k3aM1SubSeq:
        /*0000*/ 	.byte	0x0b, 0xcc, 0xee, 0x04, 0x73, 0x29, 0x8b, 0x6f, 0xf6, 0x53, 0x03, 0xf6, 0x23, 0xf6, 0xea, 0xda
        /* <DEDUP_REMOVED lines=125> */
	.type		mrg32k3aM2SubSeq,@object
	.size		mrg32k3aM2SubSeq,(mrg32k3aM1 - mrg32k3aM2SubSeq)
mrg32k3aM2SubSeq:
        /* <DEDUP_REMOVED lines=126> */
	.type		mrg32k3aM1,@object
	.size		mrg32k3aM1,(mrg32k3aM1Seq - mrg32k3aM1)
mrg32k3aM1:
        /* <DEDUP_REMOVED lines=144> */
	.type		mrg32k3aM1Seq,@object
	.size		mrg32k3aM1Seq,(mrg32k3aM2 - mrg32k3aM1Seq)
mrg32k3aM1Seq:
        /* <DEDUP_REMOVED lines=144> */
	.type		mrg32k3aM2,@object
	.size		mrg32k3aM2,(mrg32k3aM2Seq - mrg32k3aM2)
mrg32k3aM2:
        /* <DEDUP_REMOVED lines=144> */
	.type		mrg32k3aM2Seq,@object
	.size		mrg32k3aM2Seq,(precalc_xorwow_matrix - mrg32k3aM2Seq)
mrg32k3aM2Seq:
        /* <DEDUP_REMOVED lines=144> */
	.type		precalc_xorwow_matrix,@object
	.size		precalc_xorwow_matrix,(precalc_xorwow_offset_matrix - precalc_xorwow_matrix)
precalc_xorwow_matrix:
        /* <DEDUP_REMOVED lines=6400> */
	.type		precalc_xorwow_offset_matrix,@object
	.size		precalc_xorwow_offset_matrix,(.L_1 - precalc_xorwow_offset_matrix)
precalc_xorwow_offset_matrix:
        /* <DEDUP_REMOVED lines=6400> */
.L_1:


//--------------------- .nv.shared._Z15fitness_samplesP6InsectjS0_P17curandStateXORWOWiP9warp_datai --------------------------
	.section	.nv.shared._Z15fitness_samplesP6InsectjS0_P17curandStateXORWOWiP9warp_datai,"aw",@nobits
	.sectionflags	@""
	.align	4
.nv.shared._Z15fitness_samplesP6InsectjS0_P17curandStateXORWOWiP9warp_datai:
	.zero		1536


//--------------------- .nv.shared.reserved.0     --------------------------
	.section	.nv.shared.reserved.0,"aw",@nobits
	.weak		__nv_reservedSMEM_offset_0_alias
	.size		__nv_reservedSMEM_offset_0_alias, 0, 64
	.other		__nv_reservedSMEM_offset_0_alias,@"STO_CUDA_RESERVED_SHARED STV_DEFAULT"
__nv_reservedSMEM_offset_0_alias:
	.zero		0
	.zero		64


//--------------------- .nv.shared._Z18device_sort_warp_2PfS_i --------------------------
	.section	.nv.shared._Z18device_sort_warp_2PfS_i,"aw",@nobits
	.sectionflags	@""
	.align	4
.nv.shared._Z18device_sort_warp_2PfS_i:
	.zero		1152


//--------------------- .nv.shared._Z16device_sort_warpPfS_i --------------------------
	.section	.nv.shared._Z16device_sort_warpPfS_i,"aw",@nobits
	.sectionflags	@""
	.align	4
.nv.shared._Z16device_sort_warpPfS_i:
	.zero		1152


//--------------------- .nv.shared._Z26device_reduce_block_atomicPfS_i --------------------------
	.section	.nv.shared._Z26device_reduce_block_atomicPfS_i,"aw",@nobits
	.sectionflags	@""
	.align	4
.nv.shared._Z26device_reduce_block_atomicPfS_i:
	.zero		1152


//--------------------- .nv.constant0._Z15fitness_samplesP6InsectjS0_P17curandStateXORWOWiP9warp_datai --------------------------
	.section	.nv.constant0._Z15fitness_samplesP6InsectjS0_P17curandStateXORWOWiP9warp_datai,"a",@progbits
	.sectionflags	@""
	.align	4
.nv.constant0._Z15fitness_samplesP6InsectjS0_P17curandStateXORWOWiP9warp_datai:
	.zero		948


//--------------------- .nv.constant0._Z7initRNGP17curandStateXORWOWPf --------------------------
	.section	.nv.constant0._Z7initRNGP17curandStateXORWOWPf,"a",@progbits
	.sectionflags	@""
	.align	4
.nv.constant0._Z7initRNGP17curandStateXORWOWPf:
	.zero		912


//--------------------- .nv.constant0._Z18device_sort_warp_3PfS_i --------------------------
	.section	.nv.constant0._Z18device_sort_warp_3PfS_i,"a",@progbits
	.sectionflags	@""
	.align	4
.nv.constant0._Z18device_sort_warp_3PfS_i:
	.zero		916


//--------------------- .nv.constant0._Z18device_sort_warp_2PfS_i --------------------------
	.section	.nv.constant0._Z18device_sort_warp_2PfS_i,"a",@progbits
	.sectionflags	@""
	.align	4
.nv.constant0._Z18device_sort_warp_2PfS_i:
	.zero		916


//--------------------- .nv.constant0._Z16device_sort_warpPfS_i --------------------------
	.section	.nv.constant0._Z16device_sort_warpPfS_i,"a",@progbits
	.sectionflags	@""
	.align	4
.nv.constant0._Z16device_sort_warpPfS_i:
	.zero		916


//--------------------- .nv.constant0._Z26device_reduce_block_atomicPfS_i --------------------------
	.section	.nv.constant0._Z26device_reduce_block_atomicPfS_i,"a",@progbits
	.sectionflags	@""
	.align	4
.nv.constant0._Z26device_reduce_block_atomicPfS_i:
	.zero		916


//--------------------- .nv.constant0._Z9vectorAddPKfS0_Pfi --------------------------
	.section	.nv.constant0._Z9vectorAddPKfS0_Pfi,"a",@progbits
	.sectionflags	@""
	.align	4
.nv.constant0._Z9vectorAddPKfS0_Pfi:
	.zero		924


//--------------------- .nv.constant0._Z3addiPfS_ --------------------------
	.section	.nv.constant0._Z3addiPfS_,"a",@progbits
	.sectionflags	@""
	.align	4
.nv.constant0._Z3addiPfS_:
	.zero		920


//--------------------- SYMBOLS --------------------------

	.type		.nv.reservedSmem.offset0,@object
	.size		.nv.reservedSmem.offset0,0x4
	.type		.nv.reservedSmem.cap,@object
	.size		.nv.reservedSmem.cap,0x4
